	.target	sm_100a

	.elftype	@"ET_EXEC"


//--------------------- .note.nv.tkinfo           --------------------------
	.section	.note.nv.tkinfo,"",@"SHT_NOTE"
	.sectionflags	@"SHF_NOTE_NV_TKINFO"
	.tkinfo
        /*0018*/ 	.word	0x00000002
        /*0030*/ 	.string	""
        /*0030*/ 	.string	"ptxas"
        /*0030*/ 	.string	"Cuda compilation tools, release 13.0, V13.0.88"
        /*0030*/ 	.string	"Build cuda_13.0.r13.0/compiler.36424714_0"
        /*0030*/ 	.string	"-arch sm_100a -m 64 "



//--------------------- .note.nv.cuinfo           --------------------------
	.section	.note.nv.cuinfo,"",@"SHT_NOTE"
	.sectionflags	@"SHF_NOTE_NV_CUINFO"
        /*0018*/ 	.short	0x0002
        /*001a*/ 	.short	0x0064
        /*001c*/ 	.short	0x0082
	.zero		2


//--------------------- .nv.info                  --------------------------
	.section	.nv.info,"",@"SHT_CUDA_INFO"
	.align	4


	//----- nvinfo : EIATTR_REGCOUNT
	.align		4
        /*0000*/ 	.byte	0x04, 0x2f
        /*0002*/ 	.short	(.L_19 - .L_18)
	.align		4
.L_18:
        /*0004*/ 	.word	index@(_ZN7cutlass13device_kernelINS_4gemm6kernel13GemmUniversalIN4cute5tupleIJiiiiEEENS1_10collective13CollectiveMmaINS1_35MainloopSm100TmaUmmaWarpSpecializedILi3ELi2ELi4ENS5_IJNS4_1CILi2EEENSA_ILi1EEESC_EEEEENS5_IJNSA_ILi128EEENSA_ILi64EEENSA_ILi32EEEEEENS_6half_tENS5_IJlSC_lEEESJ_SK_NS4_8TiledMMAINS4_8MMA_AtomIJNS4_26SM100_MMA_F16BF16_2x1SM_SSISJ_SJ_fLi128ELi64ELNS4_4UMMA5MajorE0ELSP_0ELNSO_7ScaleInE0ELSQ_0EEEEEENS4_6LayoutINS5_IJSC_SC_SC_EEENS5_IJNSA_ILi0EEESV_SV_EEEEENS5_IJNS4_10UnderscoreESY_SY_EEEEENS4_18SM100_TMA_2SM_LOADENS4_14ComposedLayoutINS4_7SwizzleILi2ELi4ELi3EEENS4_18smem_ptr_flag_bitsILi16EEENST_INS5_IJNSA_ILi8EEESH_EEENS5_IJSH_SC_EEEEEEEvNS4_8identityES11_S1B_vS1C_EENS_8epilogue10collective18CollectiveEpilogueINS1E_23Sm100TmaWarpSpecializedILi3ELi2ELi16ELb1ELb0EEEJNS5_IJSG_SG_SH_EEENS5_IJNST_ISG_SC_EENST_INS5_IJNSA_ILi16EEESB_EEENS5_IJSC_SH_EEEEEEEESJ_SK_SJ_SK_NS1E_6fusion15FusionCallbacksIS1I_NS1Q_17LinearCombinationISJ_fSJ_fLNS_15FloatRoundStyleE2EEES1J_S1P_JEEENS4_5SM1004TMEM4LOAD26SM100_TMEM_LOAD_32dp32b16xENS4_13SM90_TMA_LOADENS12_INS13_ILi1ELi4ELi3EEES16_NST_INS5_IJS17_S1L_EEENS5_IJS1L_SC_EEEEEEENS4_39AutoVectorizingCopyWithAssumedAlignmentILi128EEENS4_14SM90_TMA_STOREES25_S27_S27_EEEvvEEEEvNT_6ParamsE)
        /*0008*/ 	.word	0x00000059


	//----- nvinfo : EIATTR_FRAME_SIZE
	.align		4
.L_19:
        /*000c*/ 	.byte	0x04, 0x11
        /*000e*/ 	.short	(.L_21 - .L_20)
	.align		4
.L_20:
        /*0010*/ 	.word	index@($__internal_2_$__cuda_sm10x_tcgen05_guardrail_trap_unallocated_columns_being_dealloced)
        /*0014*/ 	.word	0x00000000


	//----- nvinfo : EIATTR_FRAME_SIZE
	.align		4
.L_21:
        /*0018*/ 	.byte	0x04, 0x11
        /*001a*/ 	.short	(.L_23 - .L_22)
	.align		4
.L_22:
        /*001c*/ 	.word	index@($__internal_1_$__cuda_sm10x_tcgen05_guardrail_trap_phase_invalid_during_alloc)
        /*0020*/ 	.word	0x00000000


	//----- nvinfo : EIATTR_FRAME_SIZE
	.align		4
.L_23:
        /*0024*/ 	.byte	0x04, 0x11
        /*0026*/ 	.short	(.L_25 - .L_24)
	.align		4
.L_24:
        /*0028*/ 	.word	index@($__internal_0_$__cuda_sm10x_tcgen05_guardrail_trap_col_being_dealloced_not_returned_by_alloc)
        /*002c*/ 	.word	0x00000000


	//----- nvinfo : EIATTR_FRAME_SIZE
	.align		4
.L_25:
        /*0030*/ 	.byte	0x04, 0x11
        /*0032*/ 	.short	(.L_27 - .L_26)
	.align		4
.L_26:
        /*0034*/ 	.word	index@(_ZN7cutlass13device_kernelINS_4gemm6kernel13GemmUniversalIN4cute5tupleIJiiiiEEENS1_10collective13CollectiveMmaINS1_35MainloopSm100TmaUmmaWarpSpecializedILi3ELi2ELi4ENS5_IJNS4_1CILi2EEENSA_ILi1EEESC_EEEEENS5_IJNSA_ILi128EEENSA_ILi64EEENSA_ILi32EEEEEENS_6half_tENS5_IJlSC_lEEESJ_SK_NS4_8TiledMMAINS4_8MMA_AtomIJNS4_26SM100_MMA_F16BF16_2x1SM_SSISJ_SJ_fLi128ELi64ELNS4_4UMMA5MajorE0ELSP_0ELNSO_7ScaleInE0ELSQ_0EEEEEENS4_6LayoutINS5_IJSC_SC_SC_EEENS5_IJNSA_ILi0EEESV_SV_EEEEENS5_IJNS4_10UnderscoreESY_SY_EEEEENS4_18SM100_TMA_2SM_LOADENS4_14ComposedLayoutINS4_7SwizzleILi2ELi4ELi3EEENS4_18smem_ptr_flag_bitsILi16EEENST_INS5_IJNSA_ILi8EEESH_EEENS5_IJSH_SC_EEEEEEEvNS4_8identityES11_S1B_vS1C_EENS_8epilogue10collective18CollectiveEpilogueINS1E_23Sm100TmaWarpSpecializedILi3ELi2ELi16ELb1ELb0EEEJNS5_IJSG_SG_SH_EEENS5_IJNST_ISG_SC_EENST_INS5_IJNSA_ILi16EEESB_EEENS5_IJSC_SH_EEEEEEEESJ_SK_SJ_SK_NS1E_6fusion15FusionCallbacksIS1I_NS1Q_17LinearCombinationISJ_fSJ_fLNS_15FloatRoundStyleE2EEES1J_S1P_JEEENS4_5SM1004TMEM4LOAD26SM100_TMEM_LOAD_32dp32b16xENS4_13SM90_TMA_LOADENS12_INS13_ILi1ELi4ELi3EEES16_NST_INS5_IJS17_S1L_EEENS5_IJS1L_SC_EEEEEEENS4_39AutoVectorizingCopyWithAssumedAlignmentILi128EEENS4_14SM90_TMA_STOREES25_S27_S27_EEEvvEEEEvNT_6ParamsE)
        /*0038*/ 	.word	0x00000000


	//----- nvinfo : EIATTR_MIN_STACK_SIZE
	.align		4
.L_27:
        /*003c*/ 	.byte	0x04, 0x12
        /*003e*/ 	.short	(.L_29 - .L_28)
	.align		4
.L_28:
        /*0040*/ 	.word	index@(_ZN7cutlass13device_kernelINS_4gemm6kernel13GemmUniversalIN4cute5tupleIJiiiiEEENS1_10collective13CollectiveMmaINS1_35MainloopSm100TmaUmmaWarpSpecializedILi3ELi2ELi4ENS5_IJNS4_1CILi2EEENSA_ILi1EEESC_EEEEENS5_IJNSA_ILi128EEENSA_ILi64EEENSA_ILi32EEEEEENS_6half_tENS5_IJlSC_lEEESJ_SK_NS4_8TiledMMAINS4_8MMA_AtomIJNS4_26SM100_MMA_F16BF16_2x1SM_SSISJ_SJ_fLi128ELi64ELNS4_4UMMA5MajorE0ELSP_0ELNSO_7ScaleInE0ELSQ_0EEEEEENS4_6LayoutINS5_IJSC_SC_SC_EEENS5_IJNSA_ILi0EEESV_SV_EEEEENS5_IJNS4_10UnderscoreESY_SY_EEEEENS4_18SM100_TMA_2SM_LOADENS4_14ComposedLayoutINS4_7SwizzleILi2ELi4ELi3EEENS4_18smem_ptr_flag_bitsILi16EEENST_INS5_IJNSA_ILi8EEESH_EEENS5_IJSH_SC_EEEEEEEvNS4_8identityES11_S1B_vS1C_EENS_8epilogue10collective18CollectiveEpilogueINS1E_23Sm100TmaWarpSpecializedILi3ELi2ELi16ELb1ELb0EEEJNS5_IJSG_SG_SH_EEENS5_IJNST_ISG_SC_EENST_INS5_IJNSA_ILi16EEESB_EEENS5_IJSC_SH_EEEEEEEESJ_SK_SJ_SK_NS1E_6fusion15FusionCallbacksIS1I_NS1Q_17LinearCombinationISJ_fSJ_fLNS_15FloatRoundStyleE2EEES1J_S1P_JEEENS4_5SM1004TMEM4LOAD26SM100_TMEM_LOAD_32dp32b16xENS4_13SM90_TMA_LOADENS12_INS13_ILi1ELi4ELi3EEES16_NST_INS5_IJS17_S1L_EEENS5_IJS1L_SC_EEEEEEENS4_39AutoVectorizingCopyWithAssumedAlignmentILi128EEENS4_14SM90_TMA_STOREES25_S27_S27_EEEvvEEEEvNT_6ParamsE)
        /*0044*/ 	.word	0x00000000
.L_29:


//--------------------- .nv.compat                --------------------------
	.section	.nv.compat,"",@"SHT_CUDA_COMPAT_INFO"
	.align	4
        /*0000*/ 	.byte	0x02, 0x09, 0x01, 0x00, 0x02, 0x02, 0x02, 0x00, 0x02, 0x05, 0x05, 0x00, 0x03, 0x07, 0x01, 0x01
        /*0010*/ 	.byte	0x02, 0x03, 0x01, 0x00, 0x02, 0x06, 0x01, 0x00, 0x04, 0x0b, 0x08, 0x00, 0x09, 0x00, 0x00, 0x00
        /*0020*/ 	.byte	0x00, 0x00, 0x00, 0x00


//--------------------- .nv.info._ZN7cutlass13device_kernelINS_4gemm6kernel13GemmUniversalIN4cute5tupleIJiiiiEEENS1_10collective13CollectiveMmaINS1_35MainloopSm100TmaUmmaWarpSpecializedILi3ELi2ELi4ENS5_IJNS4_1CILi2EEENSA_ILi1EEESC_EEEEENS5_IJNSA_ILi128EEENSA_ILi64EEENSA_ILi32EEEEEENS_6half_tENS5_IJlSC_lEEESJ_SK_NS4_8TiledMMAINS4_8MMA_AtomIJNS4_26SM100_MMA_F16BF16_2x1SM_SSISJ_SJ_fLi128ELi64ELNS4_4UMMA5MajorE0ELSP_0ELNSO_7ScaleInE0ELSQ_0EEEEEENS4_6LayoutINS5_IJSC_SC_SC_EEENS5_IJNSA_ILi0EEESV_SV_EEEEENS5_IJNS4_10UnderscoreESY_SY_EEEEENS4_18SM100_TMA_2SM_LOADENS4_14ComposedLayoutINS4_7SwizzleILi2ELi4ELi3EEENS4_18smem_ptr_flag_bitsILi16EEENST_INS5_IJNSA_ILi8EEESH_EEENS5_IJSH_SC_EEEEEEEvNS4_8identityES11_S1B_vS1C_EENS_8epilogue10collective18CollectiveEpilogueINS1E_23Sm100TmaWarpSpecializedILi3ELi2ELi16ELb1ELb0EEEJNS5_IJSG_SG_SH_EEENS5_IJNST_ISG_SC_EENST_INS5_IJNSA_ILi16EEESB_EEENS5_IJSC_SH_EEEEEEEESJ_SK_SJ_SK_NS1E_6fusion15FusionCallbacksIS1I_NS1Q_17LinearCombinationISJ_fSJ_fLNS_15FloatRoundStyleE2EEES1J_S1P_JEEENS4_5SM1004TMEM4LOAD26SM100_TMEM_LOAD_32dp32b16xENS4_13SM90_TMA_LOADENS12_INS13_ILi1ELi4ELi3EEES16_NST_INS5_IJS17_S1L_EEENS5_IJS1L_SC_EEEEEEENS4_39AutoVectorizingCopyWithAssumedAlignmentILi128EEENS4_14SM90_TMA_STOREES25_S27_S27_EEEvvEEEEvNT_6ParamsE --------------------------
	.section	.nv.info._ZN7cutlass13device_kernelINS_4gemm6kernel13GemmUniversalIN4cute5tupleIJiiiiEEENS1_10collective13CollectiveMmaINS1_35MainloopSm100TmaUmmaWarpSpecializedILi3ELi2ELi4ENS5_IJNS4_1CILi2EEENSA_ILi1EEESC_EEEEENS5_IJNSA_ILi128EEENSA_ILi64EEENSA_ILi32EEEEEENS_6half_tENS5_IJlSC_lEEESJ_SK_NS4_8TiledMMAINS4_8MMA_AtomIJNS4_26SM100_MMA_F16BF16_2x1SM_SSISJ_SJ_fLi128ELi64ELNS4_4UMMA5MajorE0ELSP_0ELNSO_7ScaleInE0ELSQ_0EEEEEENS4_6LayoutINS5_IJSC_SC_SC_EEENS5_IJNSA_ILi0EEESV_SV_EEEEENS5_IJNS4_10UnderscoreESY_SY_EEEEENS4_18SM100_TMA_2SM_LOADENS4_14ComposedLayoutINS4_7SwizzleILi2ELi4ELi3EEENS4_18smem_ptr_flag_bitsILi16EEENST_INS5_IJNSA_ILi8EEESH_EEENS5_IJSH_SC_EEEEEEEvNS4_8identityES11_S1B_vS1C_EENS_8epilogue10collective18CollectiveEpilogueINS1E_23Sm100TmaWarpSpecializedILi3ELi2ELi16ELb1ELb0EEEJNS5_IJSG_SG_SH_EEENS5_IJNST_ISG_SC_EENST_INS5_IJNSA_ILi16EEESB_EEENS5_IJSC_SH_EEEEEEEESJ_SK_SJ_SK_NS1E_6fusion15FusionCallbacksIS1I_NS1Q_17LinearCombinationISJ_fSJ_fLNS_15FloatRoundStyleE2EEES1J_S1P_JEEENS4_5SM1004TMEM4LOAD26SM100_TMEM_LOAD_32dp32b16xENS4_13SM90_TMA_LOADENS12_INS13_ILi1ELi4ELi3EEES16_NST_INS5_IJS17_S1L_EEENS5_IJS1L_SC_EEEEEEENS4_39AutoVectorizingCopyWithAssumedAlignmentILi128EEENS4_14SM90_TMA_STOREES25_S27_S27_EEEvvEEEEvNT_6ParamsE,"",@"SHT_CUDA_INFO"
	.sectionflags	@""
	.align	4


	//----- nvinfo : EIATTR_CUDA_API_VERSION
	.align		4
        /*0000*/ 	.byte	0x04, 0x37
        /*0002*/ 	.short	(.L_31 - .L_30)
.L_30:
        /*0004*/ 	.word	0x00000082


	//----- nvinfo : EIATTR_KPARAM_INFO
	.align		4
.L_31:
        /*0008*/ 	.byte	0x04, 0x17
        /*000a*/ 	.short	(.L_33 - .L_32)
.L_32:
        /*000c*/ 	.word	0x00000000
        /*0010*/ 	.short	0x0000
        /*0012*/ 	.short	0x0000
        /*0014*/ 	.byte	0x00, 0xf0, 0x01, 0x20


	//----- nvinfo : EIATTR_AT_ENTRY_FRAGMENTS
	.align		4
.L_33:
        /*0018*/ 	.byte	0x04, 0x4f
        /*001a*/ 	.short	(.L_35 - .L_34)


	//   ....[0]....
.L_34:
        /*001c*/ 	.word	0x00000007


	//----- nvinfo : EIATTR_RESERVED_SMEM_USED
	.align		4
.L_35:
        /*0020*/ 	.byte	0x01, 0x41
	.zero		2


	//----- nvinfo : EIATTR_SPARSE_MMA_MASK
	.align		4
        /*0024*/ 	.byte	0x03, 0x50
        /*0026*/ 	.short	0x0000


	//----- nvinfo : EIATTR_TCGEN05_2CTA_USED
	.align		4
        /*0028*/ 	.byte	0x01, 0x52
	.zero		2


	//----- nvinfo : EIATTR_MAXREG_COUNT
	.align		4
        /*002c*/ 	.byte	0x03, 0x1b
        /*002e*/ 	.short	0x00ff


	//----- nvinfo : EIATTR_NUM_BARRIERS
	.align		4
        /*0030*/ 	.byte	0x02, 0x4c
        /*0032*/ 	.byte	0x07
	.zero		1


	//----- nvinfo : EIATTR_EXTERNS
	.align		4
        /*0034*/ 	.byte	0x04, 0x0f
        /*0036*/ 	.short	(.L_37 - .L_36)


	//   ....[0]....
	.align		4
.L_36:
        /*0038*/ 	.word	index@(__assertfail)


	//----- nvinfo : EIATTR_MERCURY_ISA_VERSION
	.align		4
.L_37:
        /*003c*/ 	.byte	0x03, 0x5f
        /*003e*/ 	.short	0x0101


	//----- nvinfo : EIATTR_INT_WARP_WIDE_INSTR_OFFSETS
	.align		4
        /*0040*/ 	.byte	0x04, 0x31
        /*0042*/ 	.short	(.L_39 - .L_38)


	//   ....[0]....
.L_38:
        /*0044*/ 	.word	0x00000cd0


	//   ....[1]....
        /*0048*/ 	.word	0x00000d70


	//   ....[2]....
        /*004c*/ 	.word	0x000020e0


	//   ....[3]....
        /*0050*/ 	.word	0x00003e50


	//   ....[4]....
        /*0054*/ 	.word	0x00003e70


	//   ....[5]....
        /*0058*/ 	.word	0x00003ea0


	//   ....[6]....
        /*005c*/ 	.word	0x000047b0


	//   ....[7]....
        /*0060*/ 	.word	0x00004820


	//   ....[8]....
        /*0064*/ 	.word	0x00004930


	//   ....[9]....
        /*0068*/ 	.word	0x00004b00


	//   ....[10]....
        /*006c*/ 	.word	0x00004bb0


	//   ....[11]....
        /*0070*/ 	.word	0x00004cd0


	//----- nvinfo : EIATTR_COOP_GROUP_MASK_REGIDS
	.align		4
.L_39:
        /*0074*/ 	.byte	0x04, 0x29
        /*0076*/ 	.short	(.L_41 - .L_40)


	//   ....[0]....
.L_40:
        /*0078*/ 	.word	0xffffffff


	//   ....[1]....
        /*007c*/ 	.word	0xffffffff


	//   ....[2]....
        /*0080*/ 	.word	0xffffffff


	//   ....[3]....
        /*0084*/ 	.word	0xffffffff


	//   ....[4]....
        /*0088*/ 	.word	0xffffffff


	//   ....[5]....
        /*008c*/ 	.word	0xffffffff


	//   ....[6]....
        /*0090*/ 	.word	0xffffffff


	//   ....[7]....
        /*0094*/ 	.word	0xffffffff


	//   ....[8]....
        /*0098*/ 	.word	0xffffffff


	//   ....[9]....
        /*009c*/ 	.word	0xffffffff


	//   ....[10]....
        /*00a0*/ 	.word	0xffffffff


	//   ....[11]....
        /*00a4*/ 	.word	0xffffffff


	//   ....[12]....
        /*00a8*/ 	.word	0xffffffff


	//   ....[13]....
        /*00ac*/ 	.word	0xffffffff


	//----- nvinfo : EIATTR_COOP_GROUP_INSTR_OFFSETS
	.align		4
.L_41:
        /*00b0*/ 	.byte	0x04, 0x28
        /*00b2*/ 	.short	(.L_43 - .L_42)


	//   ....[0]....
.L_42:
        /*00b4*/ 	.word	0x000000c0


	//   ....[1]....
        /*00b8*/ 	.word	0x00000500


	//   ....[2]....
        /*00bc*/ 	.word	0x00000660


	//   ....[3]....
        /*00c0*/ 	.word	0x000007d0


	//   ....[4]....
        /*00c4*/ 	.word	0x000008c0


	//   ....[5]....
        /*00c8*/ 	.word	0x00000a20


	//   ....[6]....
        /*00cc*/ 	.word	0x00000bb0


	//   ....[7]....
        /*00d0*/ 	.word	0x00000df0


	//   ....[8]....
        /*00d4*/ 	.word	0x00001fc0


	//   ....[9]....
        /*00d8*/ 	.word	0x00002d10


	//   ....[10]....
        /*00dc*/ 	.word	0x000031e0


	//   ....[11]....
        /*00e0*/ 	.word	0x00003210


	//   ....[12]....
        /*00e4*/ 	.word	0x00003d50


	//   ....[13]....
        /*00e8*/ 	.word	0x00003f60


	//----- nvinfo : EIATTR_VRC_CTA_INIT_COUNT
	.align		4
.L_43:
        /*00ec*/ 	.byte	0x02, 0x4a
        /*00ee*/ 	.byte	0x80
	.zero		1


	//----- nvinfo : EIATTR_SYSCALL_OFFSETS
	.align		4
        /*00f0*/ 	.byte	0x04, 0x46
        /*00f2*/ 	.short	(.L_45 - .L_44)


	//   ....[0]....
.L_44:
        /*00f4*/ 	.word	0x00005860


	//   ....[1]....
        /*00f8*/ 	.word	0x00005950


	//   ....[2]....
        /*00fc*/ 	.word	0x00006110


	//   ....[3]....
        /*0100*/ 	.word	0x00006a90


	//----- nvinfo : EIATTR_MBARRIER_INSTR_OFFSETS
	.align		4
.L_45:
        /*0104*/ 	.byte	0x04, 0x39
        /*0106*/ 	.short	(.L_47 - .L_46)


	//   ....[0]....
.L_46:
        /*0108*/ 	.word	0x000005f0
        /*010c*/ 	.word	0x000000ff
        /*0110*/ 	.word	0x00000000
        /*0114*/ 	.short	0x0100
        /*0116*/ 	.byte	0x08
	.zero		1


	//   ....[1]....
        /*0118*/ 	.word	0x00000600
        /*011c*/ 	.word	0x000000ff
        /*0120*/ 	.word	0x00000018
        /*0124*/ 	.short	0x0100
        /*0126*/ 	.byte	0x08
	.zero		1


	//   ....[2]....
        /*0128*/ 	.word	0x00000610
        /*012c*/ 	.word	0x000000ff
        /*0130*/ 	.word	0x00000008
        /*0134*/ 	.short	0x0100
        /*0136*/ 	.byte	0x08
	.zero		1


	//   ....[3]....
        /*0138*/ 	.word	0x00000620
        /*013c*/ 	.word	0x000000ff
        /*0140*/ 	.word	0x00000020
        /*0144*/ 	.short	0x0100
        /*0146*/ 	.byte	0x08
	.zero		1


	//   ....[4]....
        /*0148*/ 	.word	0x00000630
        /*014c*/ 	.word	0x000000ff
        /*0150*/ 	.word	0x00000010
        /*0154*/ 	.short	0x0100
        /*0156*/ 	.byte	0x08
	.zero		1


	//   ....[5]....
        /*0158*/ 	.word	0x00000640
        /*015c*/ 	.word	0x000000ff
        /*0160*/ 	.word	0x00000028
        /*0164*/ 	.short	0x0100
        /*0166*/ 	.byte	0x08
	.zero		1


	//   ....[6]....
        /*0168*/ 	.word	0x00000760
        /*016c*/ 	.word	0x000000ff
        /*0170*/ 	.word	0x00000030
        /*0174*/ 	.short	0x0100
        /*0176*/ 	.byte	0x09
	.zero		1


	//   ....[7]....
        /*0178*/ 	.word	0x00000770
        /*017c*/ 	.word	0x000000ff
        /*0180*/ 	.word	0x00000048
        /*0184*/ 	.short	0x0100
        /*0186*/ 	.byte	0x09
	.zero		1


	//   ....[8]....
        /*0188*/ 	.word	0x00000780
        /*018c*/ 	.word	0x000000ff
        /*0190*/ 	.word	0x00000038
        /*0194*/ 	.short	0x0100
        /*0196*/ 	.byte	0x09
	.zero		1


	//   ....[9]....
        /*0198*/ 	.word	0x00000790
        /*019c*/ 	.word	0x000000ff
        /*01a0*/ 	.word	0x00000050
        /*01a4*/ 	.short	0x0100
        /*01a6*/ 	.byte	0x09
	.zero		1


	//   ....[10]....
        /*01a8*/ 	.word	0x000007a0
        /*01ac*/ 	.word	0x000000ff
        /*01b0*/ 	.word	0x00000040
        /*01b4*/ 	.short	0x0100
        /*01b6*/ 	.byte	0x09
	.zero		1


	//   ....[11]....
        /*01b8*/ 	.word	0x000007b0
        /*01bc*/ 	.word	0x000000ff
        /*01c0*/ 	.word	0x00000058
        /*01c4*/ 	.short	0x0100
        /*01c6*/ 	.byte	0x09
	.zero		1


	//   ....[12]....
        /*01c8*/ 	.word	0x00000890
        /*01cc*/ 	.word	0x000000ff
        /*01d0*/ 	.word	0x00000060
        /*01d4*/ 	.short	0x0100
        /*01d6*/ 	.byte	0x08
	.zero		1


	//   ....[13]....
        /*01d8*/ 	.word	0x000008a0
        /*01dc*/ 	.word	0x000000ff
        /*01e0*/ 	.word	0x00000068
        /*01e4*/ 	.short	0x0100
        /*01e6*/ 	.byte	0x08
	.zero		1


	//   ....[14]....
        /*01e8*/ 	.word	0x000009d0
        /*01ec*/ 	.word	0x000000ff
        /*01f0*/ 	.word	0x00000070
        /*01f4*/ 	.short	0x0100
        /*01f6*/ 	.byte	0x08
	.zero		1


	//   ....[15]....
        /*01f8*/ 	.word	0x000009e0
        /*01fc*/ 	.word	0x000000ff
        /*0200*/ 	.word	0x00000080
        /*0204*/ 	.short	0x0100
        /*0206*/ 	.byte	0x08
	.zero		1


	//   ....[16]....
        /*0208*/ 	.word	0x000009f0
        /*020c*/ 	.word	0x000000ff
        /*0210*/ 	.word	0x00000078
        /*0214*/ 	.short	0x0100
        /*0216*/ 	.byte	0x08
	.zero		1


	//   ....[17]....
        /*0218*/ 	.word	0x00000a00
        /*021c*/ 	.word	0x000000ff
        /*0220*/ 	.word	0x00000088
        /*0224*/ 	.short	0x0100
        /*0226*/ 	.byte	0x08
	.zero		1


	//   ....[18]....
        /*0228*/ 	.word	0x00000b20
        /*022c*/ 	.word	0x000000ff
        /*0230*/ 	.word	0x00000090
        /*0234*/ 	.short	0x0100
        /*0236*/ 	.byte	0x09
	.zero		1


	//   ....[19]....
        /*0238*/ 	.word	0x00000b30
        /*023c*/ 	.word	0x000000ff
        /*0240*/ 	.word	0x000000b0
        /*0244*/ 	.short	0x0100
        /*0246*/ 	.byte	0x09
	.zero		1


	//   ....[20]....
        /*0248*/ 	.word	0x00000b40
        /*024c*/ 	.word	0x000000ff
        /*0250*/ 	.word	0x00000098
        /*0254*/ 	.short	0x0100
        /*0256*/ 	.byte	0x09
	.zero		1


	//   ....[21]....
        /*0258*/ 	.word	0x00000b50
        /*025c*/ 	.word	0x000000ff
        /*0260*/ 	.word	0x000000b8
        /*0264*/ 	.short	0x0100
        /*0266*/ 	.byte	0x09
	.zero		1


	//   ....[22]....
        /*0268*/ 	.word	0x00000b60
        /*026c*/ 	.word	0x000000ff
        /*0270*/ 	.word	0x000000a0
        /*0274*/ 	.short	0x0100
        /*0276*/ 	.byte	0x09
	.zero		1


	//   ....[23]....
        /*0278*/ 	.word	0x00000b70
        /*027c*/ 	.word	0x000000ff
        /*0280*/ 	.word	0x000000c0
        /*0284*/ 	.short	0x0100
        /*0286*/ 	.byte	0x09
	.zero		1


	//   ....[24]....
        /*0288*/ 	.word	0x00000b80
        /*028c*/ 	.word	0x000000ff
        /*0290*/ 	.word	0x000000a8
        /*0294*/ 	.short	0x0100
        /*0296*/ 	.byte	0x09
	.zero		1


	//   ....[25]....
        /*0298*/ 	.word	0x00000b90
        /*029c*/ 	.word	0x000000ff
        /*02a0*/ 	.word	0x000000c8
        /*02a4*/ 	.short	0x0100
        /*02a6*/ 	.byte	0x09
	.zero		1


	//   ....[26]....
        /*02a8*/ 	.word	0x00000c80
        /*02ac*/ 	.word	0x000000ff
        /*02b0*/ 	.word	0x000000d0
        /*02b4*/ 	.short	0x0100
        /*02b6*/ 	.byte	0x08
	.zero		1


	//   ....[27]....
        /*02b8*/ 	.word	0x00000c90
        /*02bc*/ 	.word	0x000000ff
        /*02c0*/ 	.word	0x000000e0
        /*02c4*/ 	.short	0x0100
        /*02c6*/ 	.byte	0x08
	.zero		1


	//   ....[28]....
        /*02c8*/ 	.word	0x00000ca0
        /*02cc*/ 	.word	0x000000ff
        /*02d0*/ 	.word	0x000000d8
        /*02d4*/ 	.short	0x0100
        /*02d6*/ 	.byte	0x08
	.zero		1


	//   ....[29]....
        /*02d8*/ 	.word	0x00000cb0
        /*02dc*/ 	.word	0x000000ff
        /*02e0*/ 	.word	0x000000e8
        /*02e4*/ 	.short	0x0100
        /*02e6*/ 	.byte	0x08
	.zero		1


	//   ....[30]....
        /*02e8*/ 	.word	0x00000da0
        /*02ec*/ 	.word	0x000000ff
        /*02f0*/ 	.word	0x000000f0
        /*02f4*/ 	.short	0x0100
        /*02f6*/ 	.byte	0x07
	.zero		1


	//   ....[31]....
        /*02f8*/ 	.word	0x000017c0
        /*02fc*/ 	.word	0x00000003
        /*0300*/ 	.word	0x000000e0
        /*0304*/ 	.short	0x010a
        /*0306*/ 	.byte	0xff
	.zero		1


	//   ....[32]....
        /*0308*/ 	.word	0x000017f0
        /*030c*/ 	.word	0x00000003
        /*0310*/ 	.word	0x000000d0
        /*0314*/ 	.short	0x0101
        /*0316*/ 	.byte	0xff
	.zero		1


	//   ....[33]....
        /*0318*/ 	.word	0x000018f0
        /*031c*/ 	.word	0x000000ff
        /*0320*/ 	.word	0x00000018
        /*0324*/ 	.short	0x010a
        /*0326*/ 	.byte	0x08
	.zero		1


	//   ....[34]....
        /*0328*/ 	.word	0x000019c0
        /*032c*/ 	.word	0x000000ff
        /*0330*/ 	.word	0x00000018
        /*0334*/ 	.short	0x010a
        /*0336*/ 	.byte	0x21
	.zero		1


	//   ....[35]....
        /*0338*/ 	.word	0x00001b70
        /*033c*/ 	.word	0x000000ff
        /*0340*/ 	.word	0x00000018
        /*0344*/ 	.short	0x010a
        /*0346*/ 	.byte	0x08
	.zero		1


	//   ....[36]....
        /*0348*/ 	.word	0x00001c70
        /*034c*/ 	.word	0x000000ff
        /*0350*/ 	.word	0x00000068
        /*0354*/ 	.short	0x0101
        /*0356*/ 	.byte	0x06
	.zero		1


	//   ....[37]....
        /*0358*/ 	.word	0x00001c90
        /*035c*/ 	.word	0x000000ff
        /*0360*/ 	.word	0x00000018
        /*0364*/ 	.short	0x010a
        /*0366*/ 	.byte	0x08
	.zero		1


	//   ....[38]....
        /*0368*/ 	.word	0x00001d10
        /*036c*/ 	.word	0x000000ff
        /*0370*/ 	.word	0x00000018
        /*0374*/ 	.short	0x010a
        /*0376*/ 	.byte	0x11
	.zero		1


	//   ....[39]....
        /*0378*/ 	.word	0x00001ea0
        /*037c*/ 	.word	0x000000ff
        /*0380*/ 	.word	0x00000018
        /*0384*/ 	.short	0x010a
        /*0386*/ 	.byte	0x08
	.zero		1


	//   ....[40]....
        /*0388*/ 	.word	0x00001ff0
        /*038c*/ 	.word	0x00000002
        /*0390*/ 	.word	0x00000070
        /*0394*/ 	.short	0x010a
        /*0396*/ 	.byte	0xff
	.zero		1


	//   ....[41]....
        /*0398*/ 	.word	0x000020b0
        /*039c*/ 	.word	0x00000002
        /*03a0*/ 	.word	0x00000000
        /*03a4*/ 	.short	0x0101
        /*03a6*/ 	.byte	0xff
	.zero		1


	//   ....[42]....
        /*03a8*/ 	.word	0x00002610
        /*03ac*/ 	.word	0x000000ff
        /*03b0*/ 	.word	0x00000000
        /*03b4*/ 	.short	0x010a
        /*03b6*/ 	.byte	0x04
	.zero		1


	//   ....[43]....
        /*03b8*/ 	.word	0x000026a0
        /*03bc*/ 	.word	0x000000ff
        /*03c0*/ 	.word	0x00000000
        /*03c4*/ 	.short	0x010a
        /*03c6*/ 	.byte	0x04
	.zero		1


	//   ....[44]....
        /*03c8*/ 	.word	0x00002740
        /*03cc*/ 	.word	0x00000000
        /*03d0*/ 	.word	0x00000000
        /*03d4*/ 	.short	0x010a
        /*03d6*/ 	.byte	0xff
	.zero		1


	//   ....[45]....
        /*03d8*/ 	.word	0x00002870
        /*03dc*/ 	.word	0x00000000
        /*03e0*/ 	.word	0x000000d0
        /*03e4*/ 	.short	0x010a
        /*03e6*/ 	.byte	0xff
	.zero		1


	//   ....[46]....
        /*03e8*/ 	.word	0x000028e0
        /*03ec*/ 	.word	0x00000004
        /*03f0*/ 	.word	0x00000000
        /*03f4*/ 	.short	0x0101
        /*03f6*/ 	.byte	0xff
	.zero		1


	//   ....[47]....
        /*03f8*/ 	.word	0x00002900
        /*03fc*/ 	.word	0x000000ff
        /*0400*/ 	.word	0x00000080
        /*0404*/ 	.short	0x010a
        /*0406*/ 	.byte	0x05
	.zero		1


	//   ....[48]....
        /*0408*/ 	.word	0x00002a20
        /*040c*/ 	.word	0x00000000
        /*0410*/ 	.word	0x00000070
        /*0414*/ 	.short	0x010a
        /*0416*/ 	.byte	0xff
	.zero		1


	//   ....[49]....
        /*0418*/ 	.word	0x00002b20
        /*041c*/ 	.word	0x00000000
        /*0420*/ 	.word	0x00000000
        /*0424*/ 	.short	0x0101
        /*0426*/ 	.byte	0xff
	.zero		1


	//   ....[50]....
        /*0428*/ 	.word	0x00002bb0
        /*042c*/ 	.word	0x000000ff
        /*0430*/ 	.word	0x00000080
        /*0434*/ 	.short	0x0106
        /*0436*/ 	.byte	0x05
	.zero		1


	//   ....[51]....
        /*0438*/ 	.word	0x00002bd0
        /*043c*/ 	.word	0x000000ff
        /*0440*/ 	.word	0x00000080
        /*0444*/ 	.short	0x010a
        /*0446*/ 	.byte	0x05
	.zero		1


	//   ....[52]....
        /*0448*/ 	.word	0x00002c60
        /*044c*/ 	.word	0x000000ff
        /*0450*/ 	.word	0x00000080
        /*0454*/ 	.short	0x0106
        /*0456*/ 	.byte	0x04
	.zero		1


	//   ....[53]....
        /*0458*/ 	.word	0x00002ca0
        /*045c*/ 	.word	0x00000000
        /*0460*/ 	.word	0x00000080
        /*0464*/ 	.short	0x010a
        /*0466*/ 	.byte	0xff
	.zero		1


	//   ....[54]....
        /*0468*/ 	.word	0x00002ee0
        /*046c*/ 	.word	0x000000ff
        /*0470*/ 	.word	0x00000008
        /*0474*/ 	.short	0x010a
        /*0476*/ 	.byte	0x06
	.zero		1


	//   ....[55]....
        /*0478*/ 	.word	0x00002f00
        /*047c*/ 	.word	0x000000ff
        /*0480*/ 	.word	0x00000008
        /*0484*/ 	.short	0x010a
        /*0486*/ 	.byte	0x06
	.zero		1


	//   ....[56]....
        /*0488*/ 	.word	0x00003090
        /*048c*/ 	.word	0x000000ff
        /*0490*/ 	.word	0x00000008
        /*0494*/ 	.short	0x010a
        /*0496*/ 	.byte	0x06
	.zero		1


	//   ....[57]....
        /*0498*/ 	.word	0x000030b0
        /*049c*/ 	.word	0x000000ff
        /*04a0*/ 	.word	0x00000008
        /*04a4*/ 	.short	0x010a
        /*04a6*/ 	.byte	0x06
	.zero		1


	//   ....[58]....
        /*04a8*/ 	.word	0x00003170
        /*04ac*/ 	.word	0x000000ff
        /*04b0*/ 	.word	0x00000000
        /*04b4*/ 	.short	0x0101
        /*04b6*/ 	.byte	0x07
	.zero		1


	//   ....[59]....
        /*04b8*/ 	.word	0x00003470
        /*04bc*/ 	.word	0x00000000
        /*04c0*/ 	.word	0x00000070
        /*04c4*/ 	.short	0x010a
        /*04c6*/ 	.byte	0xff
	.zero		1


	//   ....[60]....
        /*04c8*/ 	.word	0x00003530
        /*04cc*/ 	.word	0x00000000
        /*04d0*/ 	.word	0x00000000
        /*04d4*/ 	.short	0x0101
        /*04d6*/ 	.byte	0xff
	.zero		1


	//   ....[61]....
        /*04d8*/ 	.word	0x000035f0
        /*04dc*/ 	.word	0x000000ff
        /*04e0*/ 	.word	0x00000000
        /*04e4*/ 	.short	0x010a
        /*04e6*/ 	.byte	0x06
	.zero		1


	//   ....[62]....
        /*04e8*/ 	.word	0x00003600
        /*04ec*/ 	.word	0x000000ff
        /*04f0*/ 	.word	0x000000b0
        /*04f4*/ 	.short	0x010a
        /*04f6*/ 	.byte	0x0a
	.zero		1


	//   ....[63]....
        /*04f8*/ 	.word	0x000036b0
        /*04fc*/ 	.word	0x000000ff
        /*0500*/ 	.word	0x00000000
        /*0504*/ 	.short	0x010a
        /*0506*/ 	.byte	0x09
	.zero		1


	//   ....[64]....
        /*0508*/ 	.word	0x000037f0
        /*050c*/ 	.word	0x000000ff
        /*0510*/ 	.word	0x00000000
        /*0514*/ 	.short	0x010a
        /*0516*/ 	.byte	0x06
	.zero		1


	//   ....[65]....
        /*0518*/ 	.word	0x00003a40
        /*051c*/ 	.word	0x000000ff
        /*0520*/ 	.word	0x00000000
        /*0524*/ 	.short	0x010a
        /*0526*/ 	.byte	0x07
	.zero		1


	//   ....[66]....
        /*0528*/ 	.word	0x00003ad0
        /*052c*/ 	.word	0x000000ff
        /*0530*/ 	.word	0x00000000
        /*0534*/ 	.short	0x010a
        /*0536*/ 	.byte	0x07
	.zero		1


	//   ....[67]....
        /*0538*/ 	.word	0x00003b60
        /*053c*/ 	.word	0x000000ff
        /*0540*/ 	.word	0x00000000
        /*0544*/ 	.short	0x010a
        /*0546*/ 	.byte	0x07
	.zero		1


	//   ....[68]....
        /*0548*/ 	.word	0x00003c00
        /*054c*/ 	.word	0x00000000
        /*0550*/ 	.word	0x00000000
        /*0554*/ 	.short	0x010a
        /*0556*/ 	.byte	0xff
	.zero		1


	//   ....[69]....
        /*0558*/ 	.word	0x00003c40
        /*055c*/ 	.word	0x00000000
        /*0560*/ 	.word	0x00000000
        /*0564*/ 	.short	0x010a
        /*0566*/ 	.byte	0xff
	.zero		1


	//   ....[70]....
        /*0568*/ 	.word	0x00003cb0
        /*056c*/ 	.word	0x000000ff
        /*0570*/ 	.word	0x00000000
        /*0574*/ 	.short	0x0101
        /*0576*/ 	.byte	0x05
	.zero		1


	//   ....[71]....
        /*0578*/ 	.word	0x00003cf0
        /*057c*/ 	.word	0x000000ff
        /*0580*/ 	.word	0x000000f0
        /*0584*/ 	.short	0x010a
        /*0586*/ 	.byte	0x08
	.zero		1


	//   ....[72]....
        /*0588*/ 	.word	0x00003d40
        /*058c*/ 	.word	0x000000ff
        /*0590*/ 	.word	0x00000000
        /*0594*/ 	.short	0x0101
        /*0596*/ 	.byte	0x05
	.zero		1


	//   ....[73]....
        /*0598*/ 	.word	0x00004150
        /*059c*/ 	.word	0x00000000
        /*05a0*/ 	.word	0x00000070
        /*05a4*/ 	.short	0x010a
        /*05a6*/ 	.byte	0xff
	.zero		1


	//   ....[74]....
        /*05a8*/ 	.word	0x00004210
        /*05ac*/ 	.word	0x00000000
        /*05b0*/ 	.word	0x00000000
        /*05b4*/ 	.short	0x0101
        /*05b6*/ 	.byte	0xff
	.zero		1


	//   ....[75]....
        /*05b8*/ 	.word	0x00004530
        /*05bc*/ 	.word	0x000000ff
        /*05c0*/ 	.word	0x00000068
        /*05c4*/ 	.short	0x010a
        /*05c6*/ 	.byte	0x07
	.zero		1


	//   ....[76]....
        /*05c8*/ 	.word	0x00004750
        /*05cc*/ 	.word	0x000000ff
        /*05d0*/ 	.word	0x00000048
        /*05d4*/ 	.short	0x010a
        /*05d6*/ 	.byte	0x0f
	.zero		1


	//   ....[77]....
        /*05d8*/ 	.word	0x00004a00
        /*05dc*/ 	.word	0x000000ff
        /*05e0*/ 	.word	0x00000030
        /*05e4*/ 	.short	0x010b
        /*05e6*/ 	.byte	0x0f
	.zero		1


	//   ....[78]....
        /*05e8*/ 	.word	0x00004a80
        /*05ec*/ 	.word	0x000000ff
        /*05f0*/ 	.word	0x00000000
        /*05f4*/ 	.short	0x0101
        /*05f6*/ 	.byte	0x10
	.zero		1


	//   ....[79]....
        /*05f8*/ 	.word	0x00004ac0
        /*05fc*/ 	.word	0x000000ff
        /*0600*/ 	.word	0x00000048
        /*0604*/ 	.short	0x010a
        /*0606*/ 	.byte	0x0d
	.zero		1


	//   ....[80]....
        /*0608*/ 	.word	0x00004d00
        /*060c*/ 	.word	0x000000ff
        /*0610*/ 	.word	0x00000030
        /*0614*/ 	.short	0x010b
        /*0616*/ 	.byte	0x0d
	.zero		1


	//   ....[81]....
        /*0618*/ 	.word	0x00004d70
        /*061c*/ 	.word	0x000000ff
        /*0620*/ 	.word	0x00000000
        /*0624*/ 	.short	0x0101
        /*0626*/ 	.byte	0x0f
	.zero		1


	//   ....[82]....
        /*0628*/ 	.word	0x00004dc0
        /*062c*/ 	.word	0x000000ff
        /*0630*/ 	.word	0x00000000
        /*0634*/ 	.short	0x010a
        /*0636*/ 	.byte	0x04
	.zero		1


	//   ....[83]....
        /*0638*/ 	.word	0x00004e50
        /*063c*/ 	.word	0x000000ff
        /*0640*/ 	.word	0x00000000
        /*0644*/ 	.short	0x010a
        /*0646*/ 	.byte	0x04
	.zero		1


	//   ....[84]....
        /*0648*/ 	.word	0x00004ef0
        /*064c*/ 	.word	0x00000000
        /*0650*/ 	.word	0x00000000
        /*0654*/ 	.short	0x010a
        /*0656*/ 	.byte	0xff
	.zero		1


	//   ....[85]....
        /*0658*/ 	.word	0x00005230
        /*065c*/ 	.word	0x00000000
        /*0660*/ 	.word	0x00000070
        /*0664*/ 	.short	0x010a
        /*0666*/ 	.byte	0xff
	.zero		1


	//   ....[86]....
        /*0668*/ 	.word	0x00005340
        /*066c*/ 	.word	0x00000000
        /*0670*/ 	.word	0x00000000
        /*0674*/ 	.short	0x0101
        /*0676*/ 	.byte	0xff
	.zero		1


	//   ....[87]....
        /*0678*/ 	.word	0x00005d90
        /*067c*/ 	.word	0x00000000
        /*0680*/ 	.word	0x00000030
        /*0684*/ 	.short	0x010a
        /*0686*/ 	.byte	0xff
	.zero		1


	//   ....[88]....
        /*0688*/ 	.word	0x00005dd0
        /*068c*/ 	.word	0x0000004c
        /*0690*/ 	.word	0x00000090
        /*0694*/ 	.short	0x010a
        /*0696*/ 	.byte	0xff
	.zero		1


	//   ....[89]....
        /*0698*/ 	.word	0x00005ee0
        /*069c*/ 	.word	0x00000000
        /*06a0*/ 	.word	0x00000030
        /*06a4*/ 	.short	0x010a
        /*06a6*/ 	.byte	0xff
	.zero		1


	//   ....[90]....
        /*06a8*/ 	.word	0x00005ff0
        /*06ac*/ 	.word	0x0000004c
        /*06b0*/ 	.word	0x00000090
        /*06b4*/ 	.short	0x010a
        /*06b6*/ 	.byte	0xff
	.zero		1


	//   ....[91]....
        /*06b8*/ 	.word	0x00006800
        /*06bc*/ 	.word	0x00000000
        /*06c0*/ 	.word	0x00000000
        /*06c4*/ 	.short	0x0101
        /*06c6*/ 	.byte	0xff
	.zero		1


	//   ....[92]....
        /*06c8*/ 	.word	0x00006810
        /*06cc*/ 	.word	0x00000002
        /*06d0*/ 	.word	0x00000030
        /*06d4*/ 	.short	0x010a
        /*06d6*/ 	.byte	0xff
	.zero		1


	//   ....[93]....
        /*06d8*/ 	.word	0x000068d0
        /*06dc*/ 	.word	0x00000002
        /*06e0*/ 	.word	0x00000030
        /*06e4*/ 	.short	0x010a
        /*06e6*/ 	.byte	0xff
	.zero		1


	//   ....[94]....
        /*06e8*/ 	.word	0x00006bb0
        /*06ec*/ 	.word	0x0000004c
        /*06f0*/ 	.word	0x00000000
        /*06f4*/ 	.short	0x0101
        /*06f6*/ 	.byte	0xff
	.zero		1


	//   ....[95]....
        /*06f8*/ 	.word	0x000071f0
        /*06fc*/ 	.word	0x00000002
        /*0700*/ 	.word	0x00000000
        /*0704*/ 	.short	0x0101
        /*0706*/ 	.byte	0xff
	.zero		1


	//   ....[96]....
        /*0708*/ 	.word	0x00007460
        /*070c*/ 	.word	0x000000ff
        /*0710*/ 	.word	0x00000000
        /*0714*/ 	.short	0x0101
        /*0716*/ 	.byte	0x04
	.zero		1


	//   ....[97]....
        /*0718*/ 	.word	0x00007480
        /*071c*/ 	.word	0x00000003
        /*0720*/ 	.word	0x000000e0
        /*0724*/ 	.short	0x010a
        /*0726*/ 	.byte	0xff
	.zero		1


	//   ....[98]....
        /*0728*/ 	.word	0x000074e0
        /*072c*/ 	.word	0x00000002
        /*0730*/ 	.word	0x00000018
        /*0734*/ 	.short	0x010a
        /*0736*/ 	.byte	0xff
	.zero		1


	//   ....[99]....
        /*0738*/ 	.word	0x00007540
        /*073c*/ 	.word	0x00000002
        /*0740*/ 	.word	0x00000018
        /*0744*/ 	.short	0x010a
        /*0746*/ 	.byte	0xff
	.zero		1


	//   ....[100]....
        /*0748*/ 	.word	0x00007590
        /*074c*/ 	.word	0x00000002
        /*0750*/ 	.word	0x00000070
        /*0754*/ 	.short	0x010a
        /*0756*/ 	.byte	0xff
	.zero		1


	//   ....[101]....
        /*0758*/ 	.word	0x000075f0
        /*075c*/ 	.word	0x00000000
        /*0760*/ 	.word	0x00000000
        /*0764*/ 	.short	0x010a
        /*0766*/ 	.byte	0xff
	.zero		1


	//   ....[102]....
        /*0768*/ 	.word	0x00007650
        /*076c*/ 	.word	0x00000000
        /*0770*/ 	.word	0x00000000
        /*0774*/ 	.short	0x010a
        /*0776*/ 	.byte	0xff
	.zero		1


	//   ....[103]....
        /*0778*/ 	.word	0x000076a0
        /*077c*/ 	.word	0x00000000
        /*0780*/ 	.word	0x000000d0
        /*0784*/ 	.short	0x010a
        /*0786*/ 	.byte	0xff
	.zero		1


	//   ....[104]....
        /*0788*/ 	.word	0x00007700
        /*078c*/ 	.word	0x00000000
        /*0790*/ 	.word	0x00000080
        /*0794*/ 	.short	0x010a
        /*0796*/ 	.byte	0xff
	.zero		1


	//   ....[105]....
        /*0798*/ 	.word	0x00007750
        /*079c*/ 	.word	0x00000000
        /*07a0*/ 	.word	0x00000070
        /*07a4*/ 	.short	0x010a
        /*07a6*/ 	.byte	0xff
	.zero		1


	//   ....[106]....
        /*07a8*/ 	.word	0x000077b0
        /*07ac*/ 	.word	0x00000000
        /*07b0*/ 	.word	0x00000080
        /*07b4*/ 	.short	0x010a
        /*07b6*/ 	.byte	0xff
	.zero		1


	//   ....[107]....
        /*07b8*/ 	.word	0x00007810
        /*07bc*/ 	.word	0x00000004
        /*07c0*/ 	.word	0x00000008
        /*07c4*/ 	.short	0x010a
        /*07c6*/ 	.byte	0xff
	.zero		1


	//   ....[108]....
        /*07c8*/ 	.word	0x000078f0
        /*07cc*/ 	.word	0x00000002
        /*07d0*/ 	.word	0x00000008
        /*07d4*/ 	.short	0x010a
        /*07d6*/ 	.byte	0xff
	.zero		1


	//   ....[109]....
        /*07d8*/ 	.word	0x00007940
        /*07dc*/ 	.word	0x00000000
        /*07e0*/ 	.word	0x00000070
        /*07e4*/ 	.short	0x010a
        /*07e6*/ 	.byte	0xff
	.zero		1


	//   ....[110]....
        /*07e8*/ 	.word	0x000079a0
        /*07ec*/ 	.word	0x00000000
        /*07f0*/ 	.word	0x000000b0
        /*07f4*/ 	.short	0x010a
        /*07f6*/ 	.byte	0xff
	.zero		1


	//   ....[111]....
        /*07f8*/ 	.word	0x00007a00
        /*07fc*/ 	.word	0x00000000
        /*0800*/ 	.word	0x00000000
        /*0804*/ 	.short	0x010a
        /*0806*/ 	.byte	0xff
	.zero		1


	//   ....[112]....
        /*0808*/ 	.word	0x00007a60
        /*080c*/ 	.word	0x00000000
        /*0810*/ 	.word	0x00000000
        /*0814*/ 	.short	0x010a
        /*0816*/ 	.byte	0xff
	.zero		1


	//   ....[113]....
        /*0818*/ 	.word	0x00007ac0
        /*081c*/ 	.word	0x00000000
        /*0820*/ 	.word	0x00000000
        /*0824*/ 	.short	0x010a
        /*0826*/ 	.byte	0xff
	.zero		1


	//   ....[114]....
        /*0828*/ 	.word	0x00007b20
        /*082c*/ 	.word	0x00000000
        /*0830*/ 	.word	0x00000000
        /*0834*/ 	.short	0x010a
        /*0836*/ 	.byte	0xff
	.zero		1


	//   ....[115]....
        /*0838*/ 	.word	0x00007b80
        /*083c*/ 	.word	0x00000000
        /*0840*/ 	.word	0x000000f0
        /*0844*/ 	.short	0x010a
        /*0846*/ 	.byte	0xff
	.zero		1


	//   ....[116]....
        /*0848*/ 	.word	0x00007bd0
        /*084c*/ 	.word	0x00000000
        /*0850*/ 	.word	0x00000070
        /*0854*/ 	.short	0x010a
        /*0856*/ 	.byte	0xff
	.zero		1


	//   ....[117]....
        /*0858*/ 	.word	0x00007c30
        /*085c*/ 	.word	0x00000000
        /*0860*/ 	.word	0x00000068
        /*0864*/ 	.short	0x010a
        /*0866*/ 	.byte	0xff
	.zero		1


	//   ....[118]....
        /*0868*/ 	.word	0x00007c90
        /*086c*/ 	.word	0x00000000
        /*0870*/ 	.word	0x00000048
        /*0874*/ 	.short	0x010a
        /*0876*/ 	.byte	0xff
	.zero		1


	//   ....[119]....
        /*0878*/ 	.word	0x00007cf0
        /*087c*/ 	.word	0x00000003
        /*0880*/ 	.word	0x00000048
        /*0884*/ 	.short	0x010a
        /*0886*/ 	.byte	0xff
	.zero		1


	//   ....[120]....
        /*0888*/ 	.word	0x00007d50
        /*088c*/ 	.word	0x00000000
        /*0890*/ 	.word	0x00000000
        /*0894*/ 	.short	0x010a
        /*0896*/ 	.byte	0xff
	.zero		1


	//   ....[121]....
        /*0898*/ 	.word	0x00007db0
        /*089c*/ 	.word	0x00000000
        /*08a0*/ 	.word	0x00000000
        /*08a4*/ 	.short	0x010a
        /*08a6*/ 	.byte	0xff
	.zero		1


	//   ....[122]....
        /*08a8*/ 	.word	0x00007e00
        /*08ac*/ 	.word	0x00000000
        /*08b0*/ 	.word	0x00000070
        /*08b4*/ 	.short	0x010a
        /*08b6*/ 	.byte	0xff
	.zero		1


	//   ....[123]....
        /*08b8*/ 	.word	0x00007e50
        /*08bc*/ 	.word	0x00000000
        /*08c0*/ 	.word	0x00000030
        /*08c4*/ 	.short	0x010a
        /*08c6*/ 	.byte	0xff
	.zero		1


	//   ....[124]....
        /*08c8*/ 	.word	0x00007ea0
        /*08cc*/ 	.word	0x0000004c
        /*08d0*/ 	.word	0x00000090
        /*08d4*/ 	.short	0x010a
        /*08d6*/ 	.byte	0xff
	.zero		1


	//   ....[125]....
        /*08d8*/ 	.word	0x00007ef0
        /*08dc*/ 	.word	0x00000002
        /*08e0*/ 	.word	0x00000030
        /*08e4*/ 	.short	0x010a
        /*08e6*/ 	.byte	0xff
	.zero		1


	//----- nvinfo : EIATTR_NUM_MBARRIERS
	.align		4
.L_47:
        /*08e8*/ 	.byte	0x03, 0x38
        /*08ea*/ 	.short	0x001f


	//----- nvinfo : EIATTR_EXIT_INSTR_OFFSETS
	.align		4
        /*08ec*/ 	.byte	0x04, 0x1c
        /*08ee*/ 	.short	(.L_49 - .L_48)


	//   ....[0]....
.L_48:
        /*08f0*/ 	.word	0x00002770


	//   ....[1]....
        /*08f4*/ 	.word	0x00002c70


	//   ....[2]....
        /*08f8*/ 	.word	0x00002cd0


	//   ....[3]....
        /*08fc*/ 	.word	0x00003f70


	//   ....[4]....
        /*0900*/ 	.word	0x00004f20


	//   ....[5]....
        /*0904*/ 	.word	0x00004f60


	//   ....[6]....
        /*0908*/ 	.word	0x00007350


	//   ....[7]....
        /*090c*/ 	.word	0x000073d0


	//   ....[8]....
        /*0910*/ 	.word	0x00007400


	//   ....[9]....
        /*0914*/ 	.word	0x00007470


	//----- nvinfo : EIATTR_MAX_THREADS
	.align		4
.L_49:
        /*0918*/ 	.byte	0x04, 0x05
        /*091a*/ 	.short	(.L_51 - .L_50)
.L_50:
        /*091c*/ 	.word	0x00000100
        /*0920*/ 	.word	0x00000001
        /*0924*/ 	.word	0x00000001


	//----- nvinfo : EIATTR_CRS_STACK_SIZE
	.align		4
.L_51:
        /*0928*/ 	.byte	0x04, 0x1e
        /*092a*/ 	.short	(.L_53 - .L_52)
.L_52:
        /*092c*/ 	.word	0x00000000


	//----- nvinfo : EIATTR_CBANK_PARAM_SIZE
	.align		4
.L_53:
        /*0930*/ 	.byte	0x03, 0x19
        /*0932*/ 	.short	0x0800


	//----- nvinfo : EIATTR_PARAM_CBANK
	.align		4
        /*0934*/ 	.byte	0x04, 0x0a
        /*0936*/ 	.short	(.L_55 - .L_54)
	.align		4
.L_54:
        /*0938*/ 	.word	index@(.nv.constant0._ZN7cutlass13device_kernelINS_4gemm6kernel13GemmUniversalIN4cute5tupleIJiiiiEEENS1_10collective13CollectiveMmaINS1_35MainloopSm100TmaUmmaWarpSpecializedILi3ELi2ELi4ENS5_IJNS4_1CILi2EEENSA_ILi1EEESC_EEEEENS5_IJNSA_ILi128EEENSA_ILi64EEENSA_ILi32EEEEEENS_6half_tENS5_IJlSC_lEEESJ_SK_NS4_8TiledMMAINS4_8MMA_AtomIJNS4_26SM100_MMA_F16BF16_2x1SM_SSISJ_SJ_fLi128ELi64ELNS4_4UMMA5MajorE0ELSP_0ELNSO_7ScaleInE0ELSQ_0EEEEEENS4_6LayoutINS5_IJSC_SC_SC_EEENS5_IJNSA_ILi0EEESV_SV_EEEEENS5_IJNS4_10UnderscoreESY_SY_EEEEENS4_18SM100_TMA_2SM_LOADENS4_14ComposedLayoutINS4_7SwizzleILi2ELi4ELi3EEENS4_18smem_ptr_flag_bitsILi16EEENST_INS5_IJNSA_ILi8EEESH_EEENS5_IJSH_SC_EEEEEEEvNS4_8identityES11_S1B_vS1C_EENS_8epilogue10collective18CollectiveEpilogueINS1E_23Sm100TmaWarpSpecializedILi3ELi2ELi16ELb1ELb0EEEJNS5_IJSG_SG_SH_EEENS5_IJNST_ISG_SC_EENST_INS5_IJNSA_ILi16EEESB_EEENS5_IJSC_SH_EEEEEEEESJ_SK_SJ_SK_NS1E_6fusion15FusionCallbacksIS1I_NS1Q_17LinearCombinationISJ_fSJ_fLNS_15FloatRoundStyleE2EEES1J_S1P_JEEENS4_5SM1004TMEM4LOAD26SM100_TMEM_LOAD_32dp32b16xENS4_13SM90_TMA_LOADENS12_INS13_ILi1ELi4ELi3EEES16_NST_INS5_IJS17_S1L_EEENS5_IJS1L_SC_EEEEEEENS4_39AutoVectorizingCopyWithAssumedAlignmentILi128EEENS4_14SM90_TMA_STOREES25_S27_S27_EEEvvEEEEvNT_6ParamsE)
        /*093c*/ 	.short	0x0380
        /*093e*/ 	.short	0x0800


	//----- nvinfo : EIATTR_SW_WAR
	.align		4
.L_55:
        /*0940*/ 	.byte	0x04, 0x36
        /*0942*/ 	.short	(.L_57 - .L_56)
.L_56:
        /*0944*/ 	.word	0x00000008
.L_57:


//--------------------- .nv.callgraph             --------------------------
	.section	.nv.callgraph,"",@"SHT_CUDA_CALLGRAPH"
	.align	4
	.sectionentsize	8
	.align		4
        /*0000*/ 	.word	0x00000000
	.align		4
        /*0004*/ 	.word	0xffffffff
	.align		4
        /*0008*/ 	.word	index@(_ZN7cutlass13device_kernelINS_4gemm6kernel13GemmUniversalIN4cute5tupleIJiiiiEEENS1_10collective13CollectiveMmaINS1_35MainloopSm100TmaUmmaWarpSpecializedILi3ELi2ELi4ENS5_IJNS4_1CILi2EEENSA_ILi1EEESC_EEEEENS5_IJNSA_ILi128EEENSA_ILi64EEENSA_ILi32EEEEEENS_6half_tENS5_IJlSC_lEEESJ_SK_NS4_8TiledMMAINS4_8MMA_AtomIJNS4_26SM100_MMA_F16BF16_2x1SM_SSISJ_SJ_fLi128ELi64ELNS4_4UMMA5MajorE0ELSP_0ELNSO_7ScaleInE0ELSQ_0EEEEEENS4_6LayoutINS5_IJSC_SC_SC_EEENS5_IJNSA_ILi0EEESV_SV_EEEEENS5_IJNS4_10UnderscoreESY_SY_EEEEENS4_18SM100_TMA_2SM_LOADENS4_14ComposedLayoutINS4_7SwizzleILi2ELi4ELi3EEENS4_18smem_ptr_flag_bitsILi16EEENST_INS5_IJNSA_ILi8EEESH_EEENS5_IJSH_SC_EEEEEEEvNS4_8identityES11_S1B_vS1C_EENS_8epilogue10collective18CollectiveEpilogueINS1E_23Sm100TmaWarpSpecializedILi3ELi2ELi16ELb1ELb0EEEJNS5_IJSG_SG_SH_EEENS5_IJNST_ISG_SC_EENST_INS5_IJNSA_ILi16EEESB_EEENS5_IJSC_SH_EEEEEEEESJ_SK_SJ_SK_NS1E_6fusion15FusionCallbacksIS1I_NS1Q_17LinearCombinationISJ_fSJ_fLNS_15FloatRoundStyleE2EEES1J_S1P_JEEENS4_5SM1004TMEM4LOAD26SM100_TMEM_LOAD_32dp32b16xENS4_13SM90_TMA_LOADENS12_INS13_ILi1ELi4ELi3EEES16_NST_INS5_IJS17_S1L_EEENS5_IJS1L_SC_EEEEEEENS4_39AutoVectorizingCopyWithAssumedAlignmentILi128EEENS4_14SM90_TMA_STOREES25_S27_S27_EEEvvEEEEvNT_6ParamsE)
	.align		4
        /*000c*/ 	.word	index@(__assertfail)
	.align		4
        /*0010*/ 	.word	0x00000000
	.align		4
        /*0014*/ 	.word	0xfffffffe
	.align		4
        /*0018*/ 	.word	0x00000000
	.align		4
        /*001c*/ 	.word	0xfffffffd
	.align		4
        /*0020*/ 	.word	0x00000000
	.align		4
        /*0024*/ 	.word	0xfffffffc


//--------------------- .nv.constant4             --------------------------
	.section	.nv.constant4,"a",@progbits
	.align	8
	.align		8
.nv.constant4:
        /*0000*/ 	.dword	__assertfail
	.align		8
        /*0008*/ 	.dword	__unnamed_1
	.align		8
        /*0010*/ 	.dword	__unnamed_2
	.align		8
        /*0018*/ 	.dword	_ZN39_INTERNAL_4fc78dc8_4_k_cu_9955ffb1_70124cuda3std3__45__cpo5beginE
	.align		8
        /*0020*/ 	.dword	_ZN39_INTERNAL_4fc78dc8_4_k_cu_9955ffb1_70124cuda3std3__45__cpo3endE
	.align		8
        /*0028*/ 	.dword	_ZN39_INTERNAL_4fc78dc8_4_k_cu_9955ffb1_70124cuda3std3__45__cpo6cbeginE
	.align		8
        /*0030*/ 	.dword	_ZN39_INTERNAL_4fc78dc8_4_k_cu_9955ffb1_70124cuda3std3__45__cpo4cendE
	.align		8
        /*0038*/ 	.dword	_ZN39_INTERNAL_4fc78dc8_4_k_cu_9955ffb1_70124cuda3std3__441_GLOBAL__N__4fc78dc8_4_k_cu_9955ffb1_70126ignoreE
	.align		8
        /*0040*/ 	.dword	_ZN39_INTERNAL_4fc78dc8_4_k_cu_9955ffb1_70124cuda3std3__419piecewise_constructE
	.align		8
        /*0048*/ 	.dword	_ZN39_INTERNAL_4fc78dc8_4_k_cu_9955ffb1_70124cuda3std3__48in_placeE
	.align		8
        /*0050*/ 	.dword	_ZN39_INTERNAL_4fc78dc8_4_k_cu_9955ffb1_70124cuda3std6ranges3__45__cpo4swapE
	.align		8
        /*0058*/ 	.dword	_ZN39_INTERNAL_4fc78dc8_4_k_cu_9955ffb1_70124cuda3std6ranges3__45__cpo9iter_moveE
	.align		8
        /*0060*/ 	.dword	_ZN39_INTERNAL_4fc78dc8_4_k_cu_9955ffb1_70124cute7productE
	.align		8
        /*0068*/ 	.dword	_ZN39_INTERNAL_4fc78dc8_4_k_cu_9955ffb1_70124cute1_E
	.align		8
        /*0070*/ 	.dword	$str$25
	.align		8
        /*0078*/ 	.dword	$str$26
	.align		8
        /*0080*/ 	.dword	$str$27
	.align		8
        /*0088*/ 	.dword	$str$28


//--------------------- .text._ZN7cutlass13device_kernelINS_4gemm6kernel13GemmUniversalIN4cute5tupleIJiiiiEEENS1_10collective13CollectiveMmaINS1_35MainloopSm100TmaUmmaWarpSpecializedILi3ELi2ELi4ENS5_IJNS4_1CILi2EEENSA_ILi1EEESC_EEEEENS5_IJNSA_ILi128EEENSA_ILi64EEENSA_ILi32EEEEEENS_6half_tENS5_IJlSC_lEEESJ_SK_NS4_8TiledMMAINS4_8MMA_AtomIJNS4_26SM100_MMA_F16BF16_2x1SM_SSISJ_SJ_fLi128ELi64ELNS4_4UMMA5MajorE0ELSP_0ELNSO_7ScaleInE0ELSQ_0EEEEEENS4_6LayoutINS5_IJSC_SC_SC_EEENS5_IJNSA_ILi0EEESV_SV_EEEEENS5_IJNS4_10UnderscoreESY_SY_EEEEENS4_18SM100_TMA_2SM_LOADENS4_14ComposedLayoutINS4_7SwizzleILi2ELi4ELi3EEENS4_18smem_ptr_flag_bitsILi16EEENST_INS5_IJNSA_ILi8EEESH_EEENS5_IJSH_SC_EEEEEEEvNS4_8identityES11_S1B_vS1C_EENS_8epilogue10collective18CollectiveEpilogueINS1E_23Sm100TmaWarpSpecializedILi3ELi2ELi16ELb1ELb0EEEJNS5_IJSG_SG_SH_EEENS5_IJNST_ISG_SC_EENST_INS5_IJNSA_ILi16EEESB_EEENS5_IJSC_SH_EEEEEEEESJ_SK_SJ_SK_NS1E_6fusion15FusionCallbacksIS1I_NS1Q_17LinearCombinationISJ_fSJ_fLNS_15FloatRoundStyleE2EEES1J_S1P_JEEENS4_5SM1004TMEM4LOAD26SM100_TMEM_LOAD_32dp32b16xENS4_13SM90_TMA_LOADENS12_INS13_ILi1ELi4ELi3EEES16_NST_INS5_IJS17_S1L_EEENS5_IJS1L_SC_EEEEEEENS4_39AutoVectorizingCopyWithAssumedAlignmentILi128EEENS4_14SM90_TMA_STOREES25_S27_S27_EEEvvEEEEvNT_6ParamsE --------------------------
	.section	.text._ZN7cutlass13device_kernelINS_4gemm6kernel13GemmUniversalIN4cute5tupleIJiiiiEEENS1_10collective13CollectiveMmaINS1_35MainloopSm100TmaUmmaWarpSpecializedILi3ELi2ELi4ENS5_IJNS4_1CILi2EEENSA_ILi1EEESC_EEEEENS5_IJNSA_ILi128EEENSA_ILi64EEENSA_ILi32EEEEEENS_6half_tENS5_IJlSC_lEEESJ_SK_NS4_8TiledMMAINS4_8MMA_AtomIJNS4_26SM100_MMA_F16BF16_2x1SM_SSISJ_SJ_fLi128ELi64ELNS4_4UMMA5MajorE0ELSP_0ELNSO_7ScaleInE0ELSQ_0EEEEEENS4_6LayoutINS5_IJSC_SC_SC_EEENS5_IJNSA_ILi0EEESV_SV_EEEEENS5_IJNS4_10UnderscoreESY_SY_EEEEENS4_18SM100_TMA_2SM_LOADENS4_14ComposedLayoutINS4_7SwizzleILi2ELi4ELi3EEENS4_18smem_ptr_flag_bitsILi16EEENST_INS5_IJNSA_ILi8EEESH_EEENS5_IJSH_SC_EEEEEEEvNS4_8identityES11_S1B_vS1C_EENS_8epilogue10collective18CollectiveEpilogueINS1E_23Sm100TmaWarpSpecializedILi3ELi2ELi16ELb1ELb0EEEJNS5_IJSG_SG_SH_EEENS5_IJNST_ISG_SC_EENST_INS5_IJNSA_ILi16EEESB_EEENS5_IJSC_SH_EEEEEEEESJ_SK_SJ_SK_NS1E_6fusion15FusionCallbacksIS1I_NS1Q_17LinearCombinationISJ_fSJ_fLNS_15FloatRoundStyleE2EEES1J_S1P_JEEENS4_5SM1004TMEM4LOAD26SM100_TMEM_LOAD_32dp32b16xENS4_13SM90_TMA_LOADENS12_INS13_ILi1ELi4ELi3EEES16_NST_INS5_IJS17_S1L_EEENS5_IJS1L_SC_EEEEEEENS4_39AutoVectorizingCopyWithAssumedAlignmentILi128EEENS4_14SM90_TMA_STOREES25_S27_S27_EEEvvEEEEvNT_6ParamsE,"ax",@progbits
	.align	128
.text._ZN7cutlass13device_kernelINS_4gemm6kernel13GemmUniversalIN4cute5tupleIJiiiiEEENS1_10collective13CollectiveMmaINS1_35MainloopSm100TmaUmmaWarpSpecializedILi3ELi2ELi4ENS5_IJNS4_1CILi2EEENSA_ILi1EEESC_EEEEENS5_IJNSA_ILi128EEENSA_ILi64EEENSA_ILi32EEEEEENS_6half_tENS5_IJlSC_lEEESJ_SK_NS4_8TiledMMAINS4_8MMA_AtomIJNS4_26SM100_MMA_F16BF16_2x1SM_SSISJ_SJ_fLi128ELi64ELNS4_4UMMA5MajorE0ELSP_0ELNSO_7ScaleInE0ELSQ_0EEEEEENS4_6LayoutINS5_IJSC_SC_SC_EEENS5_IJNSA_ILi0EEESV_SV_EEEEENS5_IJNS4_10UnderscoreESY_SY_EEEEENS4_18SM100_TMA_2SM_LOADENS4_14ComposedLayoutINS4_7SwizzleILi2ELi4ELi3EEENS4_18smem_ptr_flag_bitsILi16EEENST_INS5_IJNSA_ILi8EEESH_EEENS5_IJSH_SC_EEEEEEEvNS4_8identityES11_S1B_vS1C_EENS_8epilogue10collective18CollectiveEpilogueINS1E_23Sm100TmaWarpSpecializedILi3ELi2ELi16ELb1ELb0EEEJNS5_IJSG_SG_SH_EEENS5_IJNST_ISG_SC_EENST_INS5_IJNSA_ILi16EEESB_EEENS5_IJSC_SH_EEEEEEEESJ_SK_SJ_SK_NS1E_6fusion15FusionCallbacksIS1I_NS1Q_17LinearCombinationISJ_fSJ_fLNS_15FloatRoundStyleE2EEES1J_S1P_JEEENS4_5SM1004TMEM4LOAD26SM100_TMEM_LOAD_32dp32b16xENS4_13SM90_TMA_LOADENS12_INS13_ILi1ELi4ELi3EEES16_NST_INS5_IJS17_S1L_EEENS5_IJS1L_SC_EEEEEEENS4_39AutoVectorizingCopyWithAssumedAlignmentILi128EEENS4_14SM90_TMA_STOREES25_S27_S27_EEEvvEEEEvNT_6ParamsE:
        .type           _ZN7cutlass13device_kernelINS_4gemm6kernel13GemmUniversalIN4cute5tupleIJiiiiEEENS1_10collective13CollectiveMmaINS1_35MainloopSm100TmaUmmaWarpSpecializedILi3ELi2ELi4ENS5_IJNS4_1CILi2EEENSA_ILi1EEESC_EEEEENS5_IJNSA_ILi128EEENSA_ILi64EEENSA_ILi32EEEEEENS_6half_tENS5_IJlSC_lEEESJ_SK_NS4_8TiledMMAINS4_8MMA_AtomIJNS4_26SM100_MMA_F16BF16_2x1SM_SSISJ_SJ_fLi128ELi64ELNS4_4UMMA5MajorE0ELSP_0ELNSO_7ScaleInE0ELSQ_0EEEEEENS4_6LayoutINS5_IJSC_SC_SC_EEENS5_IJNSA_ILi0EEESV_SV_EEEEENS5_IJNS4_10UnderscoreESY_SY_EEEEENS4_18SM100_TMA_2SM_LOADENS4_14ComposedLayoutINS4_7SwizzleILi2ELi4ELi3EEENS4_18smem_ptr_flag_bitsILi16EEENST_INS5_IJNSA_ILi8EEESH_EEENS5_IJSH_SC_EEEEEEEvNS4_8identityES11_S1B_vS1C_EENS_8epilogue10collective18CollectiveEpilogueINS1E_23Sm100TmaWarpSpecializedILi3ELi2ELi16ELb1ELb0EEEJNS5_IJSG_SG_SH_EEENS5_IJNST_ISG_SC_EENST_INS5_IJNSA_ILi16EEESB_EEENS5_IJSC_SH_EEEEEEEESJ_SK_SJ_SK_NS1E_6fusion15FusionCallbacksIS1I_NS1Q_17LinearCombinationISJ_fSJ_fLNS_15FloatRoundStyleE2EEES1J_S1P_JEEENS4_5SM1004TMEM4LOAD26SM100_TMEM_LOAD_32dp32b16xENS4_13SM90_TMA_LOADENS12_INS13_ILi1ELi4ELi3EEES16_NST_INS5_IJS17_S1L_EEENS5_IJS1L_SC_EEEEEEENS4_39AutoVectorizingCopyWithAssumedAlignmentILi128EEENS4_14SM90_TMA_STOREES25_S27_S27_EEEvvEEEEvNT_6ParamsE,@function
        .size           _ZN7cutlass13device_kernelINS_4gemm6kernel13GemmUniversalIN4cute5tupleIJiiiiEEENS1_10collective13CollectiveMmaINS1_35MainloopSm100TmaUmmaWarpSpecializedILi3ELi2ELi4ENS5_IJNS4_1CILi2EEENSA_ILi1EEESC_EEEEENS5_IJNSA_ILi128EEENSA_ILi64EEENSA_ILi32EEEEEENS_6half_tENS5_IJlSC_lEEESJ_SK_NS4_8TiledMMAINS4_8MMA_AtomIJNS4_26SM100_MMA_F16BF16_2x1SM_SSISJ_SJ_fLi128ELi64ELNS4_4UMMA5MajorE0ELSP_0ELNSO_7ScaleInE0ELSQ_0EEEEEENS4_6LayoutINS5_IJSC_SC_SC_EEENS5_IJNSA_ILi0EEESV_SV_EEEEENS5_IJNS4_10UnderscoreESY_SY_EEEEENS4_18SM100_TMA_2SM_LOADENS4_14ComposedLayoutINS4_7SwizzleILi2ELi4ELi3EEENS4_18smem_ptr_flag_bitsILi16EEENST_INS5_IJNSA_ILi8EEESH_EEENS5_IJSH_SC_EEEEEEEvNS4_8identityES11_S1B_vS1C_EENS_8epilogue10collective18CollectiveEpilogueINS1E_23Sm100TmaWarpSpecializedILi3ELi2ELi16ELb1ELb0EEEJNS5_IJSG_SG_SH_EEENS5_IJNST_ISG_SC_EENST_INS5_IJNSA_ILi16EEESB_EEENS5_IJSC_SH_EEEEEEEESJ_SK_SJ_SK_NS1E_6fusion15FusionCallbacksIS1I_NS1Q_17LinearCombinationISJ_fSJ_fLNS_15FloatRoundStyleE2EEES1J_S1P_JEEENS4_5SM1004TMEM4LOAD26SM100_TMEM_LOAD_32dp32b16xENS4_13SM90_TMA_LOADENS12_INS13_ILi1ELi4ELi3EEES16_NST_INS5_IJS17_S1L_EEENS5_IJS1L_SC_EEEEEEENS4_39AutoVectorizingCopyWithAssumedAlignmentILi128EEENS4_14SM90_TMA_STOREES25_S27_S27_EEEvvEEEEvNT_6ParamsE,(.L_x_172 - _ZN7cutlass13device_kernelINS_4gemm6kernel13GemmUniversalIN4cute5tupleIJiiiiEEENS1_10collective13CollectiveMmaINS1_35MainloopSm100TmaUmmaWarpSpecializedILi3ELi2ELi4ENS5_IJNS4_1CILi2EEENSA_ILi1EEESC_EEEEENS5_IJNSA_ILi128EEENSA_ILi64EEENSA_ILi32EEEEEENS_6half_tENS5_IJlSC_lEEESJ_SK_NS4_8TiledMMAINS4_8MMA_AtomIJNS4_26SM100_MMA_F16BF16_2x1SM_SSISJ_SJ_fLi128ELi64ELNS4_4UMMA5MajorE0ELSP_0ELNSO_7ScaleInE0ELSQ_0EEEEEENS4_6LayoutINS5_IJSC_SC_SC_EEENS5_IJNSA_ILi0EEESV_SV_EEEEENS5_IJNS4_10UnderscoreESY_SY_EEEEENS4_18SM100_TMA_2SM_LOADENS4_14ComposedLayoutINS4_7SwizzleILi2ELi4ELi3EEENS4_18smem_ptr_flag_bitsILi16EEENST_INS5_IJNSA_ILi8EEESH_EEENS5_IJSH_SC_EEEEEEEvNS4_8identityES11_S1B_vS1C_EENS_8epilogue10collective18CollectiveEpilogueINS1E_23Sm100TmaWarpSpecializedILi3ELi2ELi16ELb1ELb0EEEJNS5_IJSG_SG_SH_EEENS5_IJNST_ISG_SC_EENST_INS5_IJNSA_ILi16EEESB_EEENS5_IJSC_SH_EEEEEEEESJ_SK_SJ_SK_NS1E_6fusion15FusionCallbacksIS1I_NS1Q_17LinearCombinationISJ_fSJ_fLNS_15FloatRoundStyleE2EEES1J_S1P_JEEENS4_5SM1004TMEM4LOAD26SM100_TMEM_LOAD_32dp32b16xENS4_13SM90_TMA_LOADENS12_INS13_ILi1ELi4ELi3EEES16_NST_INS5_IJS17_S1L_EEENS5_IJS1L_SC_EEEEEEENS4_39AutoVectorizingCopyWithAssumedAlignmentILi128EEENS4_14SM90_TMA_STOREES25_S27_S27_EEEvvEEEEvNT_6ParamsE)
        .other          _ZN7cutlass13device_kernelINS_4gemm6kernel13GemmUniversalIN4cute5tupleIJiiiiEEENS1_10collective13CollectiveMmaINS1_35MainloopSm100TmaUmmaWarpSpecializedILi3ELi2ELi4ENS5_IJNS4_1CILi2EEENSA_ILi1EEESC_EEEEENS5_IJNSA_ILi128EEENSA_ILi64EEENSA_ILi32EEEEEENS_6half_tENS5_IJlSC_lEEESJ_SK_NS4_8TiledMMAINS4_8MMA_AtomIJNS4_26SM100_MMA_F16BF16_2x1SM_SSISJ_SJ_fLi128ELi64ELNS4_4UMMA5MajorE0ELSP_0ELNSO_7ScaleInE0ELSQ_0EEEEEENS4_6LayoutINS5_IJSC_SC_SC_EEENS5_IJNSA_ILi0EEESV_SV_EEEEENS5_IJNS4_10UnderscoreESY_SY_EEEEENS4_18SM100_TMA_2SM_LOADENS4_14ComposedLayoutINS4_7SwizzleILi2ELi4ELi3EEENS4_18smem_ptr_flag_bitsILi16EEENST_INS5_IJNSA_ILi8EEESH_EEENS5_IJSH_SC_EEEEEEEvNS4_8identityES11_S1B_vS1C_EENS_8epilogue10collective18CollectiveEpilogueINS1E_23Sm100TmaWarpSpecializedILi3ELi2ELi16ELb1ELb0EEEJNS5_IJSG_SG_SH_EEENS5_IJNST_ISG_SC_EENST_INS5_IJNSA_ILi16EEESB_EEENS5_IJSC_SH_EEEEEEEESJ_SK_SJ_SK_NS1E_6fusion15FusionCallbacksIS1I_NS1Q_17LinearCombinationISJ_fSJ_fLNS_15FloatRoundStyleE2EEES1J_S1P_JEEENS4_5SM1004TMEM4LOAD26SM100_TMEM_LOAD_32dp32b16xENS4_13SM90_TMA_LOADENS12_INS13_ILi1ELi4ELi3EEES16_NST_INS5_IJS17_S1L_EEENS5_IJS1L_SC_EEEEEEENS4_39AutoVectorizingCopyWithAssumedAlignmentILi128EEENS4_14SM90_TMA_STOREES25_S27_S27_EEEvvEEEEvNT_6ParamsE,@"STO_CUDA_ENTRY STV_DEFAULT"
_ZN7cutlass13device_kernelINS_4gemm6kernel13GemmUniversalIN4cute5tupleIJiiiiEEENS1_10collective13CollectiveMmaINS1_35MainloopSm100TmaUmmaWarpSpecializedILi3ELi2ELi4ENS5_IJNS4_1CILi2EEENSA_ILi1EEESC_EEEEENS5_IJNSA_ILi128EEENSA_ILi64EEENSA_ILi32EEEEEENS_6half_tENS5_IJlSC_lEEESJ_SK_NS4_8TiledMMAINS4_8MMA_AtomIJNS4_26SM100_MMA_F16BF16_2x1SM_SSISJ_SJ_fLi128ELi64ELNS4_4UMMA5MajorE0ELSP_0ELNSO_7ScaleInE0ELSQ_0EEEEEENS4_6LayoutINS5_IJSC_SC_SC_EEENS5_IJNSA_ILi0EEESV_SV_EEEEENS5_IJNS4_10UnderscoreESY_SY_EEEEENS4_18SM100_TMA_2SM_LOADENS4_14ComposedLayoutINS4_7SwizzleILi2ELi4ELi3EEENS4_18smem_ptr_flag_bitsILi16EEENST_INS5_IJNSA_ILi8EEESH_EEENS5_IJSH_SC_EEEEEEEvNS4_8identityES11_S1B_vS1C_EENS_8epilogue10collective18CollectiveEpilogueINS1E_23Sm100TmaWarpSpecializedILi3ELi2ELi16ELb1ELb0EEEJNS5_IJSG_SG_SH_EEENS5_IJNST_ISG_SC_EENST_INS5_IJNSA_ILi16EEESB_EEENS5_IJSC_SH_EEEEEEEESJ_SK_SJ_SK_NS1E_6fusion15FusionCallbacksIS1I_NS1Q_17LinearCombinationISJ_fSJ_fLNS_15FloatRoundStyleE2EEES1J_S1P_JEEENS4_5SM1004TMEM4LOAD26SM100_TMEM_LOAD_32dp32b16xENS4_13SM90_TMA_LOADENS12_INS13_ILi1ELi4ELi3EEES16_NST_INS5_IJS17_S1L_EEENS5_IJS1L_SC_EEEEEEENS4_39AutoVectorizingCopyWithAssumedAlignmentILi128EEENS4_14SM90_TMA_STOREES25_S27_S27_EEEvvEEEEvNT_6ParamsE:
[----:B------:R-:W1:Y:S01]  /*0000*/  LDC R1, c[0x0][0x37c] ;  /* 0x0000df00ff017b82 */ /* 0x000e620000000800 */
[----:B------:R-:W2:Y:S01]  /*0010*/  S2R R74, SR_TID.X ;  /* 0x00000000004a7919 */ /* 0x000ea20000002100 */
[----:B------:R-:W3:Y:S06]  /*0020*/  LDCU.64 UR6, c[0x0][0x890] ;  /* 0x00011200ff0677ac */ /* 0x000eec0008000a00 */
[----:B------:R-:W4:Y:S01]  /*0030*/  S2UR UR37, SR_CgaCtaId ;  /* 0x00000000002579c3 */ /* 0x000f220000008800 */
[----:B------:R-:W-:Y:S02]  /*0040*/  PRMT R59, RZ, 0x7610, R59 ;  /* 0x00007610ff3b7816 */ /* 0x000fe4000000003b */
[----:B------:R-:W-:Y:S01]  /*0050*/  ELECT P1, URZ, PT ;  /* 0x0000000000ff782f */ /* 0x000fe20003820000 */
[----:B------:R-:W1:Y:S01]  /*0060*/  LDCU.64 UR46, c[0x0][0x358] ;  /* 0x00006b00ff2e77ac */ /* 0x000e620008000a00 */
[----:B---3--:R-:W-:-:S04]  /*0070*/  UISETP.NE.U32.AND UP0, UPT, UR6, URZ, UPT ;  /* 0x000000ff0600728c */ /* 0x008fc8000bf05070 */
[----:B------:R-:W-:Y:S02]  /*0080*/  UISETP.NE.AND.EX UP0, UPT, UR7, URZ, UPT, UP0 ;  /* 0x000000ff0700728c */ /* 0x000fe4000bf05300 */
[----:B----4-:R-:W-:Y:S02]  /*0090*/  ULOP3.LUT UR5, UR37, 0x1, URZ, 0xc0, !UPT ;  /* 0x0000000125057892 */ /* 0x010fe4000f8ec0ff */
[----:B------:R-:W-:Y:S01]  /*00a0*/  ULOP3.LUT UR4, UR37, 0x1, URZ, 0x3c, !UPT ;  /* 0x0000000125047892 */ /* 0x000fe2000f8e3cff */
[----:B--2---:R-:W-:-:S05]  /*00b0*/  SHF.R.U32.HI R70, RZ, 0x5, R74 ;  /* 0x00000005ff467819 */ /* 0x004fca000001164a */
[----:B------:R-:W2:Y:S02]  /*00c0*/  SHFL.IDX PT, R0, R70, RZ, 0x1f ;  /* 0x00001fff46007589 */ /* 0x000ea400000e0000 */
[----:B--2---:R-:W-:Y:S01]  /*00d0*/  R2UR UR10, R0 ;  /* 0x00000000000a72ca */ /* 0x004fe200000e0000 */
[----:B-1----:R-:W-:-:S14]  /*00e0*/  BRA.U UP0, `(.L_x_0) ;  /* 0x00000001002c7547 */ /* 0x002fdc000b800000 */
[----:B------:R-:W1:Y:S02]  /*00f0*/  LDCU.64 UR8, c[0x0][0x888] ;  /* 0x00011100ff0877ac */ /* 0x000e640008000a00 */
[----:B-1----:R-:W-:-:S04]  /*0100*/  UISETP.NE.U32.AND UP0, UPT, UR8, URZ, UPT ;  /* 0x000000ff0800728c */ /* 0x002fc8000bf05070 */
[----:B------:R-:W-:-:S09]  /*0110*/  UISETP.NE.AND.EX UP0, UPT, UR9, URZ, UPT, UP0 ;  /* 0x000000ff0900728c */ /* 0x000fd2000bf05300 */
[----:B------:R-:W-:Y:S05]  /*0120*/  BRA.U !UP0, `(.L_x_1) ;  /* 0x0000000108107547 */ /* 0x000fea000b800000 */
[----:B------:R-:W1:Y:S02]  /*0130*/  LDC.64 R2, c[0x0][0x888] ;  /* 0x00022200ff027b82 */ /* 0x000e640000000a00 */
[----:B-1----:R1:W5:Y:S01]  /*0140*/  LDG.E R35, desc[UR46][R2.64] ;  /* 0x0000002e02237981 */ /* 0x002362000c1e1900 */
[----:B------:R-:W-:Y:S01]  /*0150*/  HFMA2 R59, -RZ, RZ, 0, 5.9604644775390625e-08 ;  /* 0x00000001ff3b7431 */ /* 0x000fe200000001ff */
[----:B------:R-:W-:Y:S05]  /*0160*/  BRA `(.L_x_0) ;  /* 0x00000000000c7947 */ /* 0x000fea0003800000 */
.L_x_1:
[----:B------:R-:W1:Y:S01]  /*0170*/  LDCU UR8, c[0x0][0x880] ;  /* 0x00011000ff0877ac */ /* 0x000e620008000800 */
[----:B------:R-:W-:Y:S01]  /*0180*/  HFMA2 R59, -RZ, RZ, 0, 5.9604644775390625e-08 ;  /* 0x00000001ff3b7431 */ /* 0x000fe200000001ff */
[----:B-1----:R-:W-:-:S07]  /*0190*/  MOV R35, UR8 ;  /* 0x0000000800237c02 */ /* 0x002fce0008000f00 */
.L_x_0:
[----:B------:R-:W2:Y:S02]  /*01a0*/  LDCU.64 UR8, c[0x0][0x8b0] ;  /* 0x00011600ff0877ac */ /* 0x000ea40008000a00 */
[----:B--2---:R-:W-:-:S04]  /*01b0*/  UISETP.NE.U32.AND UP0, UPT, UR8, URZ, UPT ;  /* 0x000000ff0800728c */ /* 0x004fc8000bf05070 */
[----:B------:R-:W-:-:S09]  /*01c0*/  UISETP.NE.AND.EX UP0, UPT, UR9, URZ, UPT, UP0 ;  /* 0x000000ff0900728c */ /* 0x000fd2000bf05300 */
[----:B------:R-:W-:Y:S05]  /*01d0*/  BRA.U UP0, `(.L_x_2) ;  /* 0x0000000100247547 */ /* 0x000fea000b800000 */
[----:B------:R-:W2:Y:S02]  /*01e0*/  LDCU.64 UR8, c[0x0][0x8a8] ;  /* 0x00011500ff0877ac */ /* 0x000ea40008000a00 */
[----:B--2---:R-:W-:-:S04]  /*01f0*/  UISETP.NE.U32.AND UP0, UPT, UR8, URZ, UPT ;  /* 0x000000ff0800728c */ /* 0x004fc8000bf05070 */
[----:B------:R-:W-:-:S09]  /*0200*/  UISETP.NE.AND.EX UP0, UPT, UR9, URZ, UPT, UP0 ;  /* 0x000000ff0900728c */ /* 0x000fd2000bf05300 */
[----:B------:R-:W-:Y:S05]  /*0210*/  BRA.U !UP0, `(.L_x_3) ;  /* 0x00000001080c7547 */ /* 0x000fea000b800000 */
[----:B------:R-:W2:Y:S02]  /*0220*/  LDC.64 R32, c[0x0][0x8a8] ;  /* 0x00022a00ff207b82 */ /* 0x000ea40000000a00 */
[----:B--2---:R2:W5:Y:S01]  /*0230*/  LDG.E R32, desc[UR46][R32.64] ;  /* 0x0000002e20207981 */ /* 0x004562000c1e1900 */
[----:B------:R-:W-:Y:S05]  /*0240*/  BRA `(.L_x_2) ;  /* 0x0000000000087947 */ /* 0x000fea0003800000 */
.L_x_3:
[----:B------:R-:W2:Y:S02]  /*0250*/  LDCU UR8, c[0x0][0x8a0] ;  /* 0x00011400ff0877ac */ /* 0x000ea40008000800 */
[----:B--2---:R-:W-:Y:S02]  /*0260*/  MOV R32, UR8 ;  /* 0x0000000800207c02 */ /* 0x004fe40008000f00 */
.L_x_2:
[----:B------:R-:W-:Y:S01]  /*0270*/  IMAD.U32 R0, RZ, RZ, UR10 ;  /* 0x0000000aff007e24 */ /* 0x000fe2000f8e00ff */
[----:B------:R-:W-:Y:S04]  /*0280*/  BSSY.RECONVERGENT B0, `(.L_x_4) ;  /* 0x000000c000007945 */ /* 0x000fe80003800200 */
[C---:B------:R-:W-:Y:S02]  /*0290*/  ISETP.NE.OR P2, PT, R0.reuse, 0x1, !P1 ;  /* 0x000000010000780c */ /* 0x040fe40004f45670 */
[----:B------:R-:W-:-:S11]  /*02a0*/  ISETP.NE.OR P0, PT, R0, 0x3, !P1 ;  /* 0x000000030000780c */ /* 0x000fd60004f05670 */
[----:B------:R-:W-:Y:S05]  /*02b0*/  @P2 BRA `(.L_x_5) ;  /* 0x0000000000202947 */ /* 0x000fea0003800000 */
[----:B------:R-:W3:Y:S02]  /*02c0*/  LDCU.64 UR8, c[0x0][0x348] ;  /* 0x00006900ff0877ac */ /* 0x000ee40008000a00 */
[----:B---3--:R-:W-:Y:S02]  /*02d0*/  UIADD3 UR12, UP1, UPT, UR8, 0x80, URZ ;  /* 0x00000080080c7890 */ /* 0x008fe4000ff3e0ff */
[----:B------:R-:W-:Y:S02]  /*02e0*/  UIADD3 UR8, UP0, UPT, UR8, 0x180, URZ ;  /* 0x0000018008087890 */ /* 0x000fe4000ff1e0ff */
[----:B------:R-:W-:Y:S02]  /*02f0*/  UIADD3.X UR13, UPT, UPT, URZ, UR9, URZ, UP1, !UPT ;  /* 0x00000009ff0d7290 */ /* 0x000fe40008ffe4ff */
[----:B------:R-:W-:-:S07]  /*0300*/  UIADD3.X UR9, UPT, UPT, URZ, UR9, URZ, UP0, !UPT ;  /* 0x00000009ff097290 */ /* 0x000fce00087fe4ff */
[----:B------:R3:W-:Y:S02]  /*0310*/  UTMACCTL.PF [UR12] ;  /* 0x000000000c0079b9 */ /* 0x0007e40008040000 */
[----:B------:R3:W-:Y:S02]  /*0320*/  UTMACCTL.PF [UR8] ;  /* 0x00000000080079b9 */ /* 0x0007e40008040000 */
[----:B---3--:R-:W-:Y:S01]  /*0330*/  NOP ;  /* 0x0000000000007918 */ /* 0x008fe20000000000 */
.L_x_5:
[----:B------:R-:W-:Y:S05]  /*0340*/  BSYNC.RECONVERGENT B0 ;  /* 0x0000000000007941 */ /* 0x000fea0003800200 */
.L_x_4:
[----:B------:R-:W-:Y:S04]  /*0350*/  BSSY.RECONVERGENT B0, `(.L_x_6) ;  /* 0x000000a000007945 */ /* 0x000fe80003800200 */
        /* <DEDUP_REMOVED lines=9> */
.L_x_7:
[----:B------:R-:W-:Y:S05]  /*03f0*/  BSYNC.RECONVERGENT B0 ;  /* 0x0000000000007941 */ /* 0x000fea0003800200 */
.L_x_6:
[----:B------:R-:W3:Y:S01]  /*0400*/  LDCU.64 UR8, c[0x0][0x888] ;  /* 0x00011100ff0877ac */ /* 0x000ee20008000a00 */
[----:B------:R-:W-:Y:S02]  /*0410*/  UISETP.EQ.U32.AND UP1, UPT, UR6, URZ, UPT ;  /* 0x000000ff0600728c */ /* 0x000fe4000bf22070 */
[----:B------:R-:W-:Y:S02]  /*0420*/  UPLOP3.LUT UP5, UPT, UPT, UPT, UPT, 0x80, 0x8 ;  /* 0x000000000008789c */ /* 0x000fe40003faf070 */
[----:B---3--:R-:W-:-:S04]  /*0430*/  UISETP.NE.U32.AND UP0, UPT, UR8, URZ, UPT ;  /* 0x000000ff0800728c */ /* 0x008fc8000bf05070 */
[----:B------:R-:W-:-:S04]  /*0440*/  UISETP.NE.AND.EX UP0, UPT, UR9, URZ, UPT, UP0 ;  /* 0x000000ff0900728c */ /* 0x000fc8000bf05300 */
[----:B------:R-:W-:-:S04]  /*0450*/  UISETP.EQ.OR.EX UP2, UPT, UR7, URZ, !UP0, UP1 ;  /* 0x000000ff0700728c */ /* 0x000fc8000c742710 */
[----:B------:R-:W-:-:S05]  /*0460*/  UP2UR UR53, UPR, URZ, 0x4 ;  /* 0x00000004ff357883 */ /* 0x000fca0008000000 */
[----:B------:R-:W-:Y:S07]  /*0470*/  BRA.U !UP2, `(.L_x_8) ;  /* 0x000000010a207547 */ /* 0x000fee000b800000 */
[----:B------:R-:W-:Y:S01]  /*0480*/  UISETP.NE.U32.AND UP2, UPT, UR6, URZ, UPT ;  /* 0x000000ff0600728c */ /* 0x000fe2000bf45070 */
[----:B-----5:R-:W-:Y:S01]  /*0490*/  FSETP.NEU.AND P0, PT, R35, RZ, PT ;  /* 0x000000ff2300720b */ /* 0x020fe20003f0d000 */
[----:B------:R-:W-:Y:S02]  /*04a0*/  USEL UR6, URZ, 0xffffffff, UP0 ;  /* 0xffffffffff067887 */ /* 0x000fe40008000000 */
[----:B------:R-:W-:-:S10]  /*04b0*/  UISETP.NE.AND.EX UP2, UPT, UR7, URZ, UPT, UP2 ;  /* 0x000000ff0700728c */ /* 0x000fd4000bf45320 */
[----:B------:R-:W-:Y:S01]  /*04c0*/  VOTEU.ANY UP1, P0 ;  /* 0x0000000000ff7886 */ /* 0x000fe20000020100 */
[----:B------:R-:W-:-:S04]  /*04d0*/  @!UP2 USEL UR6, URZ, 0xffffffff, UP1 ;  /* 0xffffffffff06a887 */ /* 0x000fc80008800000 */
[----:B------:R-:W-:-:S04]  /*04e0*/  ULOP3.LUT UR6, UR6, 0x1, URZ, 0xc0, !UPT ;  /* 0x0000000106067892 */ /* 0x000fc8000f8ec0ff */
[----:B------:R-:W-:-:S11]  /*04f0*/  UISETP.NE.U32.AND UP5, UPT, UR6, 0x1, UPT ;  /* 0x000000010600788c */ /* 0x000fd6000bfa5070 */
.L_x_8:
[----:B------:R-:W3:Y:S01]  /*0500*/  SHFL.IDX PT, R0, R70, RZ, 0x1f ;  /* 0x00001fff46007589 */ /* 0x000ee200000e0000 */
[----:B------:R-:W-:-:S04]  /*0510*/  UISETP.NE.AND UP1, UPT, UR10, 0x2, UPT ;  /* 0x000000020a00788c */ /* 0x000fc8000bf25270 */
[----:B------:R-:W-:Y:S02]  /*0520*/  UISETP.EQ.AND UP2, UPT, UR5, URZ, !UP1 ;  /* 0x000000ff0500728c */ /* 0x000fe4000cf42270 */
[----:B------:R-:W-:-:S04]  /*0530*/  USEL UR6, URZ, 0x1, UP1 ;  /* 0x00000001ff067887 */ /* 0x000fc80008800000 */
[----:B------:R-:W-:Y:S02]  /*0540*/  PLOP3.LUT P5, PT, P1, PT, UP2, 0x80, 0x8 ;  /* 0x000000000008781c */ /* 0x000fe40000faf028 */
[----:B---3--:R-:W-:-:S13]  /*0550*/  ISETP.NE.AND P0, PT, R0, RZ, PT ;  /* 0x000000ff0000720c */ /* 0x008fda0003f05270 */
[----:B------:R-:W-:Y:S05]  /*0560*/  @P0 BRA `(.L_x_9) ;  /* 0x00000000003c0947 */ /* 0x000fea0003800000 */
[----:B------:R-:W-:Y:S01]  /*0570*/  UMOV UR8, 0x400 ;  /* 0x0000040000087882 */ /* 0x000fe20000000000 */
[----:B------:R-:W-:Y:S01]  /*0580*/  UMOV UR7, 0x1 ;  /* 0x0000000100077882 */ /* 0x000fe20000000000 */
[----:B------:R-:W-:Y:S02]  /*0590*/  ULEA UR8, UR37, UR8, 0x18 ;  /* 0x0000000825087291 */ /* 0x000fe4000f8ec0ff */
[----:B------:R-:W-:-:S04]  /*05a0*/  UIADD3 UR12, UPT, UPT, -UR7, 0x100000, URZ ;  /* 0x00100000070c7890 */ /* 0x000fc8000fffe1ff */
[----:B------:R-:W-:Y:S02]  /*05b0*/  USHF.L.U32 UR13, UR12, 0xb, URZ ;  /* 0x0000000b0c0d7899 */ /* 0x000fe400080006ff */
[----:B------:R-:W-:Y:S01]  /*05c0*/  USHF.L.U32 UR12, UR12, 0x1, URZ ;  /* 0x000000010c0c7899 */ /* 0x000fe200080006ff */
[----:B------:R-:W-:Y:S01]  /*05d0*/  ELECT P0, URZ, PT ;  /* 0x0000000000ff782f */ /* 0x000fe20003800000 */
[----:B------:R-:W3:Y:S10]  /*05e0*/  FENCE.VIEW.ASYNC.S ;  /* 0x00000000000073c6 */ /* 0x000ef40000000000 */
[----:B---3--:R3:W4:Y:S01]  /*05f0*/  SYNCS.EXCH.64 URZ, [UR8], UR12 ;  /* 0x0000000c08ff75b2 */ /* 0x0087220008000100 */
[----:B------:R3:W1:Y:S01]  /*0600*/  SYNCS.EXCH.64 URZ, [UR8+0x18], UR12 ;  /* 0x0000180c08ff75b2 */ /* 0x0006620008000100 */
[----:B------:R3:W1:Y:S01]  /*0610*/  SYNCS.EXCH.64 URZ, [UR8+0x8], UR12 ;  /* 0x0000080c08ff75b2 */ /* 0x0006620008000100 */
[----:B------:R3:W1:Y:S01]  /*0620*/  SYNCS.EXCH.64 URZ, [UR8+0x20], UR12 ;  /* 0x0000200c08ff75b2 */ /* 0x0006620008000100 */
[----:B------:R3:W1:Y:S01]  /*0630*/  SYNCS.EXCH.64 URZ, [UR8+0x10], UR12 ;  /* 0x0000100c08ff75b2 */ /* 0x0006620008000100 */
[----:B------:R3:W1:Y:S01]  /*0640*/  SYNCS.EXCH.64 URZ, [UR8+0x28], UR12 ;  /* 0x0000280c08ff75b2 */ /* 0x0006620008000100 */
[----:B------:R-:W-:Y:S01]  /*0650*/  NOP ;  /* 0x0000000000007918 */ /* 0x000fe20000000000 */
.L_x_9:
[----:B------:R-:W2:Y:S01]  /*0660*/  SHFL.IDX PT, R0, R70, RZ, 0x1f ;  /* 0x00001fff46007589 */ /* 0x000ea200000e0000 */
[----:B------:R-:W-:Y:S01]  /*0670*/  NOP ;  /* 0x0000000000007918 */ /* 0x000fe20000000000 */
[----:B--2---:R-:W-:-:S13]  /*0680*/  ISETP.NE.AND P0, PT, R0, 0x1, PT ;  /* 0x000000010000780c */ /* 0x004fda0003f05270 */
[----:B------:R-:W-:Y:S05]  /*0690*/  @P0 BRA `(.L_x_10) ;  /* 0x00000000004c0947 */ /* 0x000fea0003800000 */
[----:B------:R-:W-:Y:S01]  /*06a0*/  UMOV UR9, 0x400 ;  /* 0x0000040000097882 */ /* 0x000fe20000000000 */
[----:B---3--:R-:W-:Y:S01]  /*06b0*/  UMOV UR8, 0x20 ;  /* 0x0000002000087882 */ /* 0x008fe20000000000 */
[----:B------:R-:W-:Y:S01]  /*06c0*/  UMOV UR7, 0x80 ;  /* 0x0000008000077882 */ /* 0x000fe20000000000 */
[----:B------:R-:W-:Y:S02]  /*06d0*/  ULEA UR9, UR37, UR9, 0x18 ;  /* 0x0000000925097291 */ /* 0x000fe4000f8ec0ff */
[----:B------:R-:W-:-:S04]  /*06e0*/  UIADD3 UR12, UPT, UPT, -UR8, 0x100000, URZ ;  /* 0x00100000080c7890 */ /* 0x000fc8000fffe1ff */
[----:B------:R-:W-:Y:S02]  /*06f0*/  USHF.L.U32 UR13, UR12, 0xb, URZ ;  /* 0x0000000b0c0d7899 */ /* 0x000fe400080006ff */
[----:B------:R-:W-:Y:S02]  /*0700*/  USHF.L.U32 UR12, UR12, 0x1, URZ ;  /* 0x000000010c0c7899 */ /* 0x000fe400080006ff */
[----:B------:R-:W-:-:S04]  /*0710*/  UIADD3 UR14, UPT, UPT, -UR7, 0x100000, URZ ;  /* 0x00100000070e7890 */ /* 0x000fc8000fffe1ff */
[----:B------:R-:W-:Y:S02]  /*0720*/  USHF.L.U32 UR15, UR14, 0xb, URZ ;  /* 0x0000000b0e0f7899 */ /* 0x000fe400080006ff */
[----:B------:R-:W-:Y:S01]  /*0730*/  USHF.L.U32 UR14, UR14, 0x1, URZ ;  /* 0x000000010e0e7899 */ /* 0x000fe200080006ff */
[----:B------:R-:W-:Y:S01]  /*0740*/  ELECT P0, URZ, PT ;  /* 0x0000000000ff782f */ /* 0x000fe20003800000 */
[----:B------:R-:W2:Y:S02]  /*0750*/  FENCE.VIEW.ASYNC.S ;  /* 0x00000000000073c6 */ /* 0x000ea40000000000 */
[----:B--2---:R2:W3:Y:S08]  /*0760*/  SYNCS.EXCH.64 URZ, [UR9+0x30], UR12 ;  /* 0x0000300c09ff75b2 */ /* 0x0044f00008000100 */
[----:B------:R2:W1:Y:S01]  /*0770*/  SYNCS.EXCH.64 URZ, [UR9+0x48], UR14 ;  /* 0x0000480e09ff75b2 */ /* 0x0004620008000100 */
[----:B------:R2:W1:Y:S01]  /*0780*/  SYNCS.EXCH.64 URZ, [UR9+0x38], UR12 ;  /* 0x0000380c09ff75b2 */ /* 0x0004620008000100 */
[----:B------:R2:W1:Y:S01]  /*0790*/  SYNCS.EXCH.64 URZ, [UR9+0x50], UR14 ;  /* 0x0000500e09ff75b2 */ /* 0x0004620008000100 */
[----:B------:R2:W1:Y:S01]  /*07a0*/  SYNCS.EXCH.64 URZ, [UR9+0x40], UR12 ;  /* 0x0000400c09ff75b2 */ /* 0x0004620008000100 */
[----:B------:R2:W1:Y:S01]  /*07b0*/  SYNCS.EXCH.64 URZ, [UR9+0x58], UR14 ;  /* 0x0000580e09ff75b2 */ /* 0x0004620008000100 */
[----:B------:R-:W-:Y:S01]  /*07c0*/  NOP ;  /* 0x0000000000007918 */ /* 0x000fe20000000000 */
.L_x_10:
[----:B------:R-:W4:Y:S01]  /*07d0*/  SHFL.IDX PT, R0, R70, RZ, 0x1f ;  /* 0x00001fff46007589 */ /* 0x000f2200000e0000 */
[----:B------:R-:W-:Y:S01]  /*07e0*/  NOP ;  /* 0x0000000000007918 */ /* 0x000fe20000000000 */
[----:B----4-:R-:W-:-:S13]  /*07f0*/  ISETP.NE.AND P0, PT, R0, 0x3, PT ;  /* 0x000000030000780c */ /* 0x010fda0003f05270 */
[----:B------:R-:W-:Y:S05]  /*0800*/  @P0 BRA `(.L_x_11) ;  /* 0x00000000002c0947 */ /* 0x000fea0003800000 */
[----:B---3--:R-:W-:Y:S01]  /*0810*/  UMOV UR8, 0x400 ;  /* 0x0000040000087882 */ /* 0x008fe20000000000 */
[----:B------:R-:W-:Y:S01]  /*0820*/  UMOV UR7, 0x20 ;  /* 0x0000002000077882 */ /* 0x000fe20000000000 */
[----:B------:R-:W-:Y:S02]  /*0830*/  ULEA UR8, UR37, UR8, 0x18 ;  /* 0x0000000825087291 */ /* 0x000fe4000f8ec0ff */
[----:B--2---:R-:W-:-:S04]  /*0840*/  UIADD3 UR12, UPT, UPT, -UR7, 0x100000, URZ ;  /* 0x00100000070c7890 */ /* 0x004fc8000fffe1ff */
[----:B------:R-:W-:Y:S02]  /*0850*/  USHF.L.U32 UR13, UR12, 0xb, URZ ;  /* 0x0000000b0c0d7899 */ /* 0x000fe400080006ff */
[----:B------:R-:W-:Y:S01]  /*0860*/  USHF.L.U32 UR12, UR12, 0x1, URZ ;  /* 0x000000010c0c7899 */ /* 0x000fe200080006ff */
[----:B------:R-:W-:Y:S01]  /*0870*/  ELECT P0, URZ, PT ;  /* 0x0000000000ff782f */ /* 0x000fe20003800000 */
[----:B------:R-:W2:Y:S10]  /*0880*/  FENCE.VIEW.ASYNC.S ;  /* 0x00000000000073c6 */ /* 0x000eb40000000000 */
[----:B--2---:R4:W2:Y:S01]  /*0890*/  SYNCS.EXCH.64 URZ, [UR8+0x60], UR12 ;  /* 0x0000600c08ff75b2 */ /* 0x0048a20008000100 */
[----:B------:R4:W3:Y:S02]  /*08a0*/  SYNCS.EXCH.64 URZ, [UR8+0x68], UR12 ;  /* 0x0000680c08ff75b2 */ /* 0x0008e40008000100 */
[----:B----4-:R-:W-:Y:S01]  /*08b0*/  NOP ;  /* 0x0000000000007918 */ /* 0x010fe20000000000 */
.L_x_11:
[----:B------:R-:W4:Y:S01]  /*08c0*/  SHFL.IDX PT, R0, R70, RZ, 0x1f ;  /* 0x00001fff46007589 */ /* 0x000f2200000e0000 */
[----:B------:R-:W-:Y:S01]  /*08d0*/  NOP ;  /* 0x0000000000007918 */ /* 0x000fe20000000000 */
[----:B----4-:R-:W-:-:S13]  /*08e0*/  ISETP.NE.AND P0, PT, R0, 0x4, PT ;  /* 0x000000040000780c */ /* 0x010fda0003f05270 */
[----:B------:R-:W-:Y:S05]  /*08f0*/  @P0 BRA `(.L_x_12) ;  /* 0x0000000000480947 */ /* 0x000fea0003800000 */
[----:B--2---:R-:W-:Y:S01]  /*0900*/  UMOV UR9, 0x1e0 ;  /* 0x000001e000097882 */ /* 0x004fe20000000000 */
[----:B---3--:R-:W-:Y:S01]  /*0910*/  UMOV UR8, 0x400 ;  /* 0x0000040000087882 */ /* 0x008fe20000000000 */
[----:B------:R-:W-:Y:S01]  /*0920*/  USEL UR9, UR9, 0x1a0, UP5 ;  /* 0x000001a009097887 */ /* 0x000fe2000a800000 */
        /* <DEDUP_REMOVED lines=10> */
[----:B--2---:R4:W2:Y:S08]  /*09d0*/  SYNCS.EXCH.64 URZ, [UR8+0x70], UR12 ;  /* 0x0000700c08ff75b2 */ /* 0x0048b00008000100 */
[----:B------:R4:W3:Y:S01]  /*09e0*/  SYNCS.EXCH.64 URZ, [UR8+0x80], UR14 ;  /* 0x0000800e08ff75b2 */ /* 0x0008e20008000100 */
[----:B------:R4:W1:Y:S01]  /*09f0*/  SYNCS.EXCH.64 URZ, [UR8+0x78], UR12 ;  /* 0x0000780c08ff75b2 */ /* 0x0008620008000100 */
[----:B------:R4:W1:Y:S02]  /*0a00*/  SYNCS.EXCH.64 URZ, [UR8+0x88], UR14 ;  /* 0x0000880e08ff75b2 */ /* 0x0008640008000100 */
[----:B----4-:R-:W-:Y:S01]  /*0a10*/  NOP ;  /* 0x0000000000007918 */ /* 0x010fe20000000000 */
.L_x_12:
[----:B------:R-:W4:Y:S01]  /*0a20*/  SHFL.IDX PT, R0, R70, RZ, 0x1f ;  /* 0x00001fff46007589 */ /* 0x000f2200000e0000 */
[----:B------:R-:W-:Y:S01]  /*0a30*/  NOP ;  /* 0x0000000000007918 */ /* 0x000fe20000000000 */
[----:B----4-:R-:W-:-:S13]  /*0a40*/  ISETP.NE.AND P0, PT, R0, 0x5, PT ;  /* 0x000000050000780c */ /* 0x010fda0003f05270 */
[----:B------:R-:W-:Y:S05]  /*0a50*/  @P0 BRA `(.L_x_13) ;  /* 0x0000000000540947 */ /* 0x000fea0003800000 */
[----:B--2---:R-:W-:Y:S01]  /*0a60*/  UMOV UR9, 0x400 ;  /* 0x0000040000097882 */ /* 0x004fe20000000000 */
        /* <DEDUP_REMOVED lines=14> */
[----:B------:R4:W1:Y:S01]  /*0b50*/  SYNCS.EXCH.64 URZ, [UR9+0xb8], UR14 ;  /* 0x0000b80e09ff75b2 */ /* 0x0008620008000100 */
[----:B------:R4:W1:Y:S01]  /*0b60*/  SYNCS.EXCH.64 URZ, [UR9+0xa0], UR12 ;  /* 0x0000a00c09ff75b2 */ /* 0x0008620008000100 */
[----:B------:R4:W1:Y:S01]  /*0b70*/  SYNCS.EXCH.64 URZ, [UR9+0xc0], UR14 ;  /* 0x0000c00e09ff75b2 */ /* 0x0008620008000100 */
[----:B------:R4:W1:Y:S01]  /*0b80*/  SYNCS.EXCH.64 URZ, [UR9+0xa8], UR12 ;  /* 0x0000a80c09ff75b2 */ /* 0x0008620008000100 */
[----:B------:R4:W1:Y:S02]  /*0b90*/  SYNCS.EXCH.64 URZ, [UR9+0xc8], UR14 ;  /* 0x0000c80e09ff75b2 */ /* 0x0008640008000100 */
[----:B----4-:R-:W-:Y:S01]  /*0ba0*/  NOP ;  /* 0x0000000000007918 */ /* 0x010fe20000000000 */
.L_x_13:
[----:B------:R-:W4:Y:S01]  /*0bb0*/  SHFL.IDX PT, R0, R70, RZ, 0x1f ;  /* 0x00001fff46007589 */ /* 0x000f2200000e0000 */
[----:B------:R-:W-:Y:S01]  /*0bc0*/  ISETP.NE.OR P1, PT, RZ, UR10, !P1 ;  /* 0x0000000aff007c0c */ /* 0x000fe2000cf25670 */
        /* <DEDUP_REMOVED lines=12> */
[----:B------:R4:W3:Y:S01]  /*0c90*/  SYNCS.EXCH.64 URZ, [UR8+0xe0], UR12 ;  /* 0x0000e00c08ff75b2 */ /* 0x0008e20008000100 */
[----:B------:R4:W1:Y:S01]  /*0ca0*/  SYNCS.EXCH.64 URZ, [UR8+0xd8], UR12 ;  /* 0x0000d80c08ff75b2 */ /* 0x0008620008000100 */
[----:B------:R4:W1:Y:S02]  /*0cb0*/  SYNCS.EXCH.64 URZ, [UR8+0xe8], UR12 ;  /* 0x0000e80c08ff75b2 */ /* 0x0008640008000100 */
[----:B----4-:R-:W-:Y:S01]  /*0cc0*/  NOP ;  /* 0x0000000000007918 */ /* 0x010fe20000000000 */
.L_x_14:
[----:B------:R-:W-:Y:S01]  /*0cd0*/  VOTEU.ALL UP1, P1 ;  /* 0x0000000000ff7886 */ /* 0x000fe20000820000 */
[----:B---3--:R-:W3:Y:S01]  /*0ce0*/  LDCU UR8, c[0x0][0x36c] ;  /* 0x00006d80ff0877ac */ /* 0x008ee20008000800 */
[----:B------:R-:W-:Y:S01]  /*0cf0*/  NOP ;  /* 0x0000000000007918 */ /* 0x000fe20000000000 */
[----:B------:R-:W-:Y:S01]  /*0d00*/  LOP3.LUT R10, R74, 0x1f, RZ, 0xc0, !PT ;  /* 0x0000001f4a0a7812 */ /* 0x000fe200078ec0ff */
[----:B--2---:R-:W-:Y:S01]  /*0d10*/  UMOV UR12, 0x20 ;  /* 0x00000020000c7882 */ /* 0x004fe20000000000 */
[----:B------:R-:W-:Y:S01]  /*0d20*/  @!UP1 UMOV UR7, 0x400 ;  /* 0x0000040000079882 */ /* 0x000fe20000000000 */
[----:B------:R-:W-:-:S04]  /*0d30*/  @!UP1 UIADD3 UR12, UPT, UPT, -UR12, 0x100000, URZ ;  /* 0x001000000c0c9890 */ /* 0x000fc8000fffe1ff */
[----:B------:R-:W-:Y:S02]  /*0d40*/  @!UP1 USHF.L.U32 UR13, UR12, 0xb, URZ ;  /* 0x0000000b0c0d9899 */ /* 0x000fe400080006ff */
[----:B------:R-:W-:Y:S02]  /*0d50*/  @!UP1 USHF.L.U32 UR12, UR12, 0x1, URZ ;  /* 0x000000010c0c9899 */ /* 0x000fe400080006ff */
[----:B------:R-:W-:Y:S01]  /*0d60*/  @!UP1 ULEA UR7, UR37, UR7, 0x18 ;  /* 0x0000000725079291 */ /* 0x000fe2000f8ec0ff */
[----:B------:R-:W-:Y:S01]  /*0d70*/  VOTEU.ALL UP1, P1 ;  /* 0x0000000000ff7886 */ /* 0x000fe20000820000 */
[----:B------:R-:W-:Y:S01]  /*0d80*/  UISETP.NE.AND UP4, UPT, UR10, URZ, UPT ;  /* 0x000000ff0a00728c */ /* 0x000fe2000bf85270 */
[----:B------:R-:W2:Y:S09]  /*0d90*/  FENCE.VIEW.ASYNC.S ;  /* 0x00000000000073c6 */ /* 0x000eb20000000000 */
[----:B--2---:R2:W4:Y:S01]  /*0da0*/  @!UP1 SYNCS.EXCH.64 URZ, [UR7+0xf0], UR12 ;  /* 0x0000f00c07ff95b2 */ /* 0x0045220008000100 */
[----:B---3--:R-:W-:-:S09]  /*0db0*/  UISETP.EQ.U32.AND UP1, UPT, UR8, 0x1, UPT ;  /* 0x000000010800788c */ /* 0x008fd2000bf22070 */
[----:B------:R-:W-:Y:S05]  /*0dc0*/  BRA.U !UP1, `(.L_x_15) ;  /* 0x0000000109087547 */ /* 0x000fea000b800000 */
[----:B-1--4-:R-:W-:Y:S01]  /*0dd0*/  UCGABAR_ARV ;  /* 0x00000000000079c7 */ /* 0x012fe20008000000 */
[----:B------:R-:W-:Y:S05]  /*0de0*/  BRA `(.L_x_16) ;  /* 0x0000000000047947 */ /* 0x000fea0003800000 */
.L_x_15:
[----:B-1--4-:R-:W-:Y:S01]  /*0df0*/  NOP ;  /* 0x0000000000007918 */ /* 0x012fe20000000000 */
.L_x_16:
[----:B------:R-:W1:Y:S01]  /*0e00*/  S2R R11, SR_CTAID.X ;  /* 0x00000000000b7919 */ /* 0x000e620000002500 */
[----:B------:R-:W-:-:S05]  /*0e10*/  CS2R.32 R60, SR_CgaSize ;  /* 0x00000000003c7805 */ /* 0x000fca0000008a00 */
[----:B------:R-:W-:-:S05]  /*0e20*/  IMAD R60, R60, -0xa0, RZ ;  /* 0xffffff603c3c7824 */ /* 0x000fca00078e02ff */
[----:B------:R-:W-:-:S14]  /*0e30*/  R2UR UR8, R60 ;  /* 0x000000003c0872ca */ /* 0x000fdc00000e0000 */
[----:B------:R-:W3:Y:S01]  /*0e40*/  LDCU UR8, c[0x0][UR8+0x2b0] ;  /* 0x00005600080877ac */ /* 0x000ee20008000800 */
[----:B------:R-:W-:-:S05]  /*0e50*/  CS2R.32 R0, SR_CgaSize ;  /* 0x0000000000007805 */ /* 0x000fca0000008a00 */
[----:B------:R-:W-:-:S06]  /*0e60*/  IMAD R0, R0, -0xa0, RZ ;  /* 0xffffff6000007824 */ /* 0x000fcc00078e02ff */
[----:B------:R-:W4:Y:S01]  /*0e70*/  LDC R0, c[0x0][R0+0x2a0] ;  /* 0x0000a80000007b82 */ /* 0x000f220000000800 */
[----:B------:R-:W-:Y:S01]  /*0e80*/  PRMT R8, RZ, 0x7610, R8 ;  /* 0x00007610ff087816 */ /* 0x000fe20000000008 */
[----:B------:R-:W3:Y:S01]  /*0e90*/  S2R R20, SR_CTAID.Y ;  /* 0x0000000000147919 */ /* 0x000ee20000002600 */
[----:B------:R-:W-:-:S05]  /*0ea0*/  CS2R.32 R60, SR_CgaSize ;  /* 0x00000000003c7805 */ /* 0x000fca0000008a00 */
[----:B------:R-:W-:-:S05]  /*0eb0*/  IMAD R60, R60, -0xa0, RZ ;  /* 0xffffff603c3c7824 */ /* 0x000fca00078e02ff */
[----:B--2---:R-:W-:-:S14]  /*0ec0*/  R2UR UR7, R60 ;  /* 0x000000003c0772ca */ /* 0x004fdc00000e0000 */
[----:B------:R-:W2:Y:S01]  /*0ed0*/  LDCU UR7, c[0x0][UR7+0x2b4] ;  /* 0x00005680070777ac */ /* 0x000ea20008000800 */
[----:B------:R-:W-:Y:S01]  /*0ee0*/  UISETP.NE.AND UP2, UPT, UR10, 0x2, UPT ;  /* 0x000000020a00788c */ /* 0x000fe2000bf45270 */
[----:B------:R-:W3:Y:S01]  /*0ef0*/  LDC R9, c[0x0][0xb24] ;  /* 0x0002c900ff097b82 */ /* 0x000ee20000000800 */
[----:B------:R-:W-:-:S05]  /*0f00*/  CS2R.32 R58, SR_CgaSize ;  /* 0x00000000003a7805 */ /* 0x000fca0000008a00 */
[----:B------:R-:W-:-:S06]  /*0f10*/  IMAD R58, R58, -0xa0, RZ ;  /* 0xffffff603a3a7824 */ /* 0x000fcc00078e02ff */
[----:B------:R-:W4:Y:S08]  /*0f20*/  LDC R58, c[0x0][R58+0x2a4] ;  /* 0x0000a9003a3a7b82 */ /* 0x000f300000000800 */
[----:B------:R-:W4:Y:S01]  /*0f30*/  LDC R26, c[0x0][0xb24] ;  /* 0x0002c900ff1a7b82 */ /* 0x000f220000000800 */
[----:B-1----:R-:W-:Y:S01]  /*0f40*/  I2FP.F32.U32 R4, R11 ;  /* 0x0000000b00047245 */ /* 0x002fe20000201000 */
[----:B------:R-:W-:-:S06]  /*0f50*/  IMAD.MOV.U32 R21, RZ, RZ, R11 ;  /* 0x000000ffff157224 */ /* 0x000fcc00078e000b */
[----:B------:R-:W1:Y:S01]  /*0f60*/  S2UR UR36, SR_CTAID.Z ;  /* 0x00000000002479c3 */ /* 0x000e620000002700 */
[----:B---3--:R-:W-:Y:S02]  /*0f70*/  ISETP.GE.AND P0, PT, R9, 0x1, PT ;  /* 0x000000010900780c */ /* 0x008fe40003f06270 */
[----:B------:R-:W-:Y:S01]  /*0f80*/  I2FP.F32.U32 R2, R20 ;  /* 0x0000001400027245 */ /* 0x000fe20000201000 */
[----:B------:R-:W-:-:S04]  /*0f90*/  FMUL R4, R4, UR8 ;  /* 0x0000000804047c20 */ /* 0x000fc80008400000 */
[----:B--2---:R-:W-:Y:S01]  /*0fa0*/  FMUL R2, R2, UR7 ;  /* 0x0000000702027c20 */ /* 0x004fe20008400000 */
[----:B------:R-:W2:Y:S01]  /*0fb0*/  F2I.U32.TRUNC.NTZ R60, R4 ;  /* 0x00000004003c7305 */ /* 0x000ea2000020f000 */
[----:B------:R-:W3:Y:S07]  /*0fc0*/  LDCU UR7, c[0x0][0xb30] ;  /* 0x00016600ff0777ac */ /* 0x000eee0008000800 */
[----:B------:R-:W1:Y:S01]  /*0fd0*/  F2I.U32.TRUNC.NTZ R3, R2 ;  /* 0x0000000200037305 */ /* 0x000e62000020f000 */
[----:B--2---:R-:W-:-:S04]  /*0fe0*/  IMAD.MOV R60, RZ, RZ, -R60 ;  /* 0x000000ffff3c7224 */ /* 0x004fc800078e0a3c */
[----:B----4-:R-:W-:Y:S01]  /*0ff0*/  IMAD R60, R0, R60, R11 ;  /* 0x0000003c003c7224 */ /* 0x010fe200078e020b */
[----:B------:R-:W-:Y:S01]  /*1000*/  PRMT R0, RZ, 0x7610, R0 ;  /* 0x00007610ff007816 */ /* 0x000fe20000000000 */
[----:B---3--:R-:W-:Y:S01]  /*1010*/  UISETP.NE.AND UP3, UPT, UR7, 0x1, UPT ;  /* 0x000000010700788c */ /* 0x008fe2000bf65270 */
[----:B-1----:R-:W-:-:S05]  /*1020*/  IADD3 R3, PT, PT, -R3, RZ, RZ ;  /* 0x000000ff03037210 */ /* 0x002fca0007ffe1ff */
[----:B------:R-:W-:Y:S01]  /*1030*/  IMAD R58, R58, R3, R20 ;  /* 0x000000033a3a7224 */ /* 0x000fe200078e0214 */
[----:B------:R-:W-:Y:S06]  /*1040*/  BRA.U UP4, `(.L_x_17) ;  /* 0x0000000104247547 */ /* 0x000fec000b800000 */
[----:B------:R-:W-:Y:S01]  /*1050*/  ISETP.NE.AND P1, PT, R58, RZ, PT ;  /* 0x000000ff3a00720c */ /* 0x000fe20003f25270 */
[----:B------:R-:W-:Y:S01]  /*1060*/  IMAD.MOV.U32 R0, RZ, RZ, 0x3 ;  /* 0x00000003ff007424 */ /* 0x000fe200078e00ff */
[C---:B------:R-:W-:Y:S02]  /*1070*/  LOP3.LUT R3, R60.reuse, 0xfffffffe, RZ, 0xc0, !PT ;  /* 0xfffffffe3c037812 */ /* 0x040fe400078ec0ff */
[----:B------:R-:W-:Y:S02]  /*1080*/  ISETP.LT.U32.OR P1, PT, R60, 0x2, !P1 ;  /* 0x000000023c00780c */ /* 0x000fe40004f21470 */
[----:B------:R-:W-:Y:S02]  /*1090*/  SHF.L.U32 R0, R0, R3, RZ ;  /* 0x0000000300007219 */ /* 0x000fe400000006ff */
[----:B------:R-:W-:Y:S02]  /*10a0*/  SEL R5, RZ, 0x1, !P1 ;  /* 0x00000001ff057807 */ /* 0x000fe40004800000 */
[----:B------:R-:W-:-:S05]  /*10b0*/  SEL R2, RZ, 0x2, !P1 ;  /* 0x00000002ff027807 */ /* 0x000fca0004800000 */
[----:B------:R-:W-:-:S05]  /*10c0*/  IMAD.IADD R2, R5, 0x1, R2 ;  /* 0x0000000105027824 */ /* 0x000fca00078e0202 */
[----:B------:R-:W-:Y:S02]  /*10d0*/  PRMT R8, R2, 0x7610, R8 ;  /* 0x0000761002087816 */ /* 0x000fe40000000008 */
.L_x_17:
[----:B------:R-:W-:Y:S05]  /*10e0*/  @!P0 BRA `(.L_x_18) ;  /* 0x0000000000b88947 */ /* 0x000fea0003800000 */
[----:B------:R-:W1:Y:S01]  /*10f0*/  LDC.64 R4, c[0x0][0xb18] ;  /* 0x0002c600ff047b82 */ /* 0x000e620000000a00 */
[----:B------:R-:W-:-:S07]  /*1100*/  ISETP.NE.AND P0, PT, R9, 0x1, PT ;  /* 0x000000010900780c */ /* 0x000fce0003f05270 */
[----:B------:R-:W2:Y:S08]  /*1110*/  LDC R14, c[0x0][0xb0c] ;  /* 0x0002c300ff0e7b82 */ /* 0x000eb00000000800 */
[----:B------:R-:W3:Y:S08]  /*1120*/  LDC R13, c[0x0][0x370] ;  /* 0x0000dc00ff0d7b82 */ /* 0x000ef00000000800 */
[----:B------:R-:W4:Y:S01]  /*1130*/  LDC R16, c[0x0][0x374] ;  /* 0x0000dd00ff107b82 */ /* 0x000f220000000800 */
[----:B-1----:R-:W-:-:S07]  /*1140*/  ISETP.NE.AND P1, PT, R4, 0x1, PT ;  /* 0x000000010400780c */ /* 0x002fce0003f25270 */
[----:B------:R-:W3:Y:S01]  /*1150*/  LDC.64 R6, c[0x0][0xb10] ;  /* 0x0002c400ff067b82 */ /* 0x000ee20000000a00 */
[----:B--2---:R-:W-:-:S07]  /*1160*/  ISETP.NE.AND P2, PT, R14, 0x1, PT ;  /* 0x000000010e00780c */ /* 0x004fce0003f45270 */
[----:B------:R-:W1:Y:S08]  /*1170*/  LDC R12, c[0x0][0xb20] ;  /* 0x0002c800ff0c7b82 */ /* 0x000e700000000800 */
[----:B------:R-:W2:Y:S01]  /*1180*/  LDC.64 R2, c[0x0][0xb28] ;  /* 0x0002ca00ff027b82 */ /* 0x000ea20000000a00 */
[----:B----4-:R-:W-:-:S04]  /*1190*/  IMAD.HI.U32 R15, R16, R5, RZ ;  /* 0x00000005100f7227 */ /* 0x010fc800078e00ff */
[----:B------:R-:W-:-:S04]  /*11a0*/  IMAD.HI.U32 R5, R20, R5, RZ ;  /* 0x0000000514057227 */ /* 0x000fc800078e00ff */
[----:B---3--:R-:W-:-:S04]  /*11b0*/  IMAD.HI.U32 R18, R13, R6, RZ ;  /* 0x000000060d127227 */ /* 0x008fc800078e00ff */
[C---:B------:R-:W-:Y:S01]  /*11c0*/  IMAD.HI.U32 R22, R11.reuse, R6, RZ ;  /* 0x000000060b167227 */ /* 0x040fe200078e00ff */
[-C--:B------:R-:W-:Y:S02]  /*11d0*/  @P2 SHF.R.U32.HI R13, RZ, R7.reuse, R18 ;  /* 0x00000007ff0d2219 */ /* 0x080fe40000011612 */
[-C--:B-1----:R-:W-:Y:S02]  /*11e0*/  @P1 SHF.R.U32.HI R16, RZ, R12.reuse, R15 ;  /* 0x0000000cff101219 */ /* 0x082fe4000001160f */
[----:B------:R-:W-:Y:S02]  /*11f0*/  SHF.R.U32.HI R5, RZ, R12, R5 ;  /* 0x0000000cff057219 */ /* 0x000fe40000011605 */
[----:B------:R-:W-:Y:S02]  /*1200*/  SHF.R.U32.HI R22, RZ, R7, R22 ;  /* 0x00000007ff167219 */ /* 0x000fe40000011616 */
[----:B------:R-:W-:Y:S01]  /*1210*/  SEL R5, R20, R5, !P1 ;  /* 0x0000000514057207 */ /* 0x000fe20004800000 */
[----:B--2---:R-:W-:Y:S01]  /*1220*/  IMAD.HI.U32 R18, R16, R2, RZ ;  /* 0x0000000210127227 */ /* 0x004fe200078e00ff */
[----:B------:R-:W-:-:S02]  /*1230*/  SEL R21, R11, R22, !P2 ;  /* 0x000000160b157207 */ /* 0x000fc40005000000 */
[----:B------:R-:W-:Y:S01]  /*1240*/  IADD3 R7, PT, PT, -R5, RZ, RZ ;  /* 0x000000ff05077210 */ /* 0x000fe20007ffe1ff */
[----:B------:R-:W-:Y:S01]  /*1250*/  IMAD.HI.U32 R6, R13, R2, RZ ;  /* 0x000000020d067227 */ /* 0x000fe200078e00ff */
[----:B------:R-:W-:-:S03]  /*1260*/  @P0 SHF.R.U32.HI R16, RZ, R3, R18 ;  /* 0x00000003ff100219 */ /* 0x000fc60000011612 */
[----:B------:R-:W-:Y:S01]  /*1270*/  IMAD R7, R4, R7, R20 ;  /* 0x0000000704077224 */ /* 0x000fe200078e0214 */
[----:B------:R-:W-:Y:S01]  /*1280*/  @P0 SHF.R.U32.HI R13, RZ, R3, R6 ;  /* 0x00000003ff0d0219 */ /* 0x000fe20000011606 */
[----:B------:R-:W-:-:S04]  /*1290*/  IMAD R16, R16, R9, RZ ;  /* 0x0000000910107224 */ /* 0x000fc800078e02ff */
[----:B------:R-:W-:Y:S01]  /*12a0*/  IMAD R6, R13, R9, RZ ;  /* 0x000000090d067224 */ /* 0x000fe200078e02ff */
[----:B------:R-:W-:-:S04]  /*12b0*/  ISETP.GE.AND P1, PT, R5, R16, PT ;  /* 0x000000100500720c */ /* 0x000fc80003f26270 */
[----:B------:R-:W-:Y:S01]  /*12c0*/  ISETP.GE.OR P1, PT, R21, R6, P1 ;  /* 0x000000061500720c */ /* 0x000fe20000f26670 */
[----:B------:R-:W-:-:S05]  /*12d0*/  IMAD.HI.U32 R6, R5, R2, RZ ;  /* 0x0000000205067227 */ /* 0x000fca00078e00ff */
[----:B------:R-:W-:-:S04]  /*12e0*/  SHF.R.U32.HI R6, RZ, R3, R6 ;  /* 0x00000003ff067219 */ /* 0x000fc80000011606 */
[----:B------:R-:W-:-:S03]  /*12f0*/  SEL R6, R5, R6, !P0 ;  /* 0x0000000605067207 */ /* 0x000fc60004000000 */
[----:B------:R-:W-:Y:S01]  /*1300*/  @!P1 IMAD.HI.U32 R12, R21, R2, RZ ;  /* 0x00000002150c9227 */ /* 0x000fe200078e00ff */
[----:B------:R-:W-:-:S04]  /*1310*/  IADD3 R2, PT, PT, -R6, RZ, RZ ;  /* 0x000000ff06027210 */ /* 0x000fc80007ffe1ff */
[----:B------:R-:W-:Y:S01]  /*1320*/  @!P1 SHF.R.U32.HI R12, RZ, R3, R12 ;  /* 0x00000003ff0c9219 */ /* 0x000fe2000001160c */
[----:B------:R-:W-:-:S03]  /*1330*/  IMAD R2, R9, R2, R5 ;  /* 0x0000000209027224 */ /* 0x000fc600078e0205 */
[----:B------:R-:W-:-:S05]  /*1340*/  @!P1 SEL R3, R21, R12, !P0 ;  /* 0x0000000c15039207 */ /* 0x000fca0004000000 */
[--C-:B------:R-:W-:Y:S02]  /*1350*/  @!P1 IMAD.IADD R6, R6, 0x1, -R3.reuse ;  /* 0x0000000106069824 */ /* 0x100fe400078e0a03 */
[----:B------:R-:W-:Y:S01]  /*1360*/  @!P1 IMAD R3, R2, R13, R3 ;  /* 0x0000000d02039224 */ /* 0x000fe200078e0203 */
[----:B------:R-:W-:Y:S01]  /*1370*/  IADD3 R2, PT, PT, -R21, RZ, RZ ;  /* 0x000000ff15027210 */ /* 0x000fe20007ffe1ff */
[----:B------:R-:W-:Y:S02]  /*1380*/  @!P1 IMAD R5, R6, R9, R21 ;  /* 0x0000000906059224 */ /* 0x000fe400078e0215 */
[----:B------:R-:W-:Y:S02]  /*1390*/  @!P1 IMAD.MOV.U32 R21, RZ, RZ, R3 ;  /* 0x000000ffff159224 */ /* 0x000fe400078e0003 */
[----:B------:R-:W-:Y:S02]  /*13a0*/  IMAD R2, R14, R2, R11 ;  /* 0x000000020e027224 */ /* 0x000fe400078e020b */
[----:B------:R-:W-:-:S02]  /*13b0*/  IMAD R20, R5, R4, R7 ;  /* 0x0000000405147224 */ /* 0x000fc400078e0207 */
[----:B------:R-:W-:Y:S02]  /*13c0*/  IMAD R21, R21, R14, R2 ;  /* 0x0000000e15157224 */ /* 0x000fe400078e0202 */
.L_x_18:
[----:B------:R-:W-:Y:S05]  /*13d0*/  BRA.U UP3, `(.L_x_19) ;  /* 0x0000000103407547 */ /* 0x000fea000b800000 */
[----:B------:R-:W1:Y:S08]  /*13e0*/  LDC.64 R4, c[0x0][0xb10] ;  /* 0x0002c400ff047b82 */ /* 0x000e700000000a00 */
[----:B------:R-:W2:Y:S08]  /*13f0*/  LDC.64 R2, c[0x0][0xb18] ;  /* 0x0002c600ff027b82 */ /* 0x000eb00000000a00 */
[----:B------:R-:W3:Y:S08]  /*1400*/  LDC R6, c[0x0][0xb20] ;  /* 0x0002c800ff067b82 */ /* 0x000ef00000000800 */
[----:B------:R-:W4:Y:S01]  /*1410*/  LDC R12, c[0x0][0xb0c] ;  /* 0x0002c300ff0c7b82 */ /* 0x000f220000000800 */
[----:B-1----:R-:W-:-:S05]  /*1420*/  IMAD.HI.U32 R4, R21, R4, RZ ;  /* 0x0000000415047227 */ /* 0x002fca00078e00ff */
[----:B------:R-:W-:Y:S01]  /*1430*/  SHF.R.U32.HI R4, RZ, R5, R4 ;  /* 0x00000005ff047219 */ /* 0x000fe20000011604 */
[----:B--2---:R-:W-:Y:S01]  /*1440*/  IMAD.HI.U32 R3, R20, R3, RZ ;  /* 0x0000000314037227 */ /* 0x004fe200078e00ff */
[----:B------:R-:W-:-:S04]  /*1450*/  ISETP.NE.AND P0, PT, R2, 0x1, PT ;  /* 0x000000010200780c */ /* 0x000fc80003f05270 */
[----:B---3--:R-:W-:-:S04]  /*1460*/  SHF.R.U32.HI R3, RZ, R6, R3 ;  /* 0x00000006ff037219 */ /* 0x008fc80000011603 */
[----:B------:R-:W-:Y:S02]  /*1470*/  SEL R3, R20, R3, !P0 ;  /* 0x0000000314037207 */ /* 0x000fe40004000000 */
[----:B----4-:R-:W-:-:S04]  /*1480*/  ISETP.NE.AND P1, PT, R12, 0x1, PT ;  /* 0x000000010c00780c */ /* 0x010fc80003f25270 */
[----:B------:R-:W-:-:S05]  /*1490*/  SEL R6, R21, R4, !P1 ;  /* 0x0000000415067207 */ /* 0x000fca0004800000 */
[----:B------:R-:W-:Y:S02]  /*14a0*/  IMAD.IADD R4, R3, 0x1, -R6 ;  /* 0x0000000103047824 */ /* 0x000fe400078e0a06 */
[----:B------:R-:W-:Y:S02]  /*14b0*/  IMAD.IADD R3, R6, 0x1, -R3 ;  /* 0x0000000106037824 */ /* 0x000fe400078e0a03 */
[----:B------:R-:W-:Y:S02]  /*14c0*/  IMAD R21, R4, R12, R21 ;  /* 0x0000000c04157224 */ /* 0x000fe400078e0215 */
[----:B------:R-:W-:Y:S02]  /*14d0*/  IMAD R20, R3, R2, R20 ;  /* 0x0000000203147224 */ /* 0x000fe400078e0214 */
.L_x_19:
[----:B------:R-:W-:Y:S05]  /*14e0*/  BRA.U !UP1, `(.L_x_20) ;  /* 0x00000001090c7547 */ /* 0x000fea000b800000 */
[----:B------:R-:W-:Y:S01]  /*14f0*/  UCGABAR_WAIT ;  /* 0x0000000000007dc7 */ /* 0x000fe20008000000 */
[----:B------:R-:W-:Y:S01]  /*1500*/  CCTL.IVALL ;  /* 0x00000000ff00798f */ /* 0x000fe20002000000 */
[----:B------:R-:W-:Y:S05]  /*1510*/  BRA `(.L_x_21) ;  /* 0x0000000000047947 */ /* 0x000fea0003800000 */
.L_x_20:
[----:B------:R-:W-:Y:S06]  /*1520*/  BAR.SYNC.DEFER_BLOCKING 0x0 ;  /* 0x0000000000007b1d */ /* 0x000fec0000010000 */
.L_x_21:
[----:B------:R-:W-:Y:S05]  /*1530*/  BRA.U UP2, `(.L_x_22) ;  /* 0x0000001102947547 */ /* 0x000fea000b800000 */
[----:B------:R-:W1:Y:S01]  /*1540*/  LDCU UR4, c[0x0][0x38c] ;  /* 0x00007180ff0477ac */ /* 0x000e620008000800 */
[----:B------:R-:W2:Y:S01]  /*1550*/  LDC R9, c[0x0][0x370] ;  /* 0x0000dc00ff097b82 */ /* 0x000ea20000000800 */
[C---:B------:R-:W-:Y:S01]  /*1560*/  IMAD.SHL.U32 R17, R11.reuse, 0x20, RZ ;  /* 0x000000200b117824 */ /* 0x040fe200078e00ff */
[----:B------:R-:W-:Y:S01]  /*1570*/  PLOP3.LUT P1, PT, PT, PT, UP5, 0x80, 0x8 ;  /* 0x000000000008781c */ /* 0x000fe20003f2f058 */
[----:B------:R-:W-:Y:S01]  /*1580*/  HFMA2 R15, -RZ, RZ, 0, 5.9604644775390625e-08 ;  /* 0x00000001ff0f7431 */ /* 0x000fe200000001ff */
[----:B------:R-:W-:Y:S01]  /*1590*/  UISETP.NE.AND UP1, UPT, UR10, URZ, UPT ;  /* 0x000000ff0a00728c */ /* 0x000fe2000bf25270 */
[----:B------:R-:W-:Y:S01]  /*15a0*/  HFMA2 R12, -RZ, RZ, 0, 0 ;  /* 0x00000000ff0c7431 */ /* 0x000fe200000001ff */
[----:B------:R-:W-:Y:S01]  /*15b0*/  ISETP.NE.AND P4, PT, R10, RZ, P5 ;  /* 0x000000ff0a00720c */ /* 0x000fe20002f85270 */
[----:B------:R-:W-:Y:S01]  /*15c0*/  IMAD.SHL.U32 R16, R11, 0x40, RZ ;  /* 0x000000400b107824 */ /* 0x000fe200078e00ff */
[----:B------:R-:W3:Y:S01]  /*15d0*/  LDC R0, c[0x0][0x374] ;  /* 0x0000dd00ff007b82 */ /* 0x000ee20000000800 */
[----:B------:R-:W-:Y:S01]  /*15e0*/  PLOP3.LUT P1, PT, P1, PT, PT, 0x8, 0x80 ;  /* 0x000000000080781c */ /* 0x000fe20000f2e170 */
[----:B------:R-:W-:Y:S01]  /*15f0*/  IMAD.MOV.U32 R14, RZ, RZ, RZ ;  /* 0x000000ffff0e7224 */ /* 0x000fe200078e00ff */
[----:B------:R-:W-:Y:S01]  /*1600*/  MOV R8, 0x1 ;  /* 0x0000000100087802 */ /* 0x000fe20000000f00 */
[----:B------:R-:W-:Y:S01]  /*1610*/  IMAD.MOV.U32 R10, RZ, RZ, RZ ;  /* 0x000000ffff0a7224 */ /* 0x000fe200078e00ff */
[----:B------:R-:W-:Y:S01]  /*1620*/  LOP3.LUT R17, R17, 0x20, RZ, 0xc0, !PT ;  /* 0x0000002011117812 */ /* 0x000fe200078ec0ff */
[----:B------:R-:W4:Y:S01]  /*1630*/  LDCU.64 UR14, c[0x0][0x348] ;  /* 0x00006900ff0e77ac */ /* 0x000f220008000a00 */
[----:B-1----:R-:W-:-:S02]  /*1640*/  UIADD3 UR5, UPT, UPT, UR4, 0x1f, URZ ;  /* 0x0000001f04057890 */ /* 0x002fc4000fffe0ff */
[----:B------:R-:W-:Y:S02]  /*1650*/  USEL UR22, UR6, 0x2, UP1 ;  /* 0x0000000206167887 */ /* 0x000fe40008800000 */
[----:B------:R-:W-:Y:S01]  /*1660*/  USHF.R.S32.HI UR7, URZ, 0x1f, UR5 ;  /* 0x0000001fff077899 */ /* 0x000fe20008011405 */
[----:B------:R-:W-:-:S03]  /*1670*/  UMOV UR23, URZ ;  /* 0x000000ff00177c82 */ /* 0x000fc60008000000 */
[----:B------:R-:W-:Y:S02]  /*1680*/  ULEA.HI UR7, UR7, UR5, URZ, 0x5 ;  /* 0x0000000507077291 */ /* 0x000fe4000f8f28ff */
[----:B------:R-:W-:Y:S02]  /*1690*/  UIADD3 UR5, UPT, UPT, UR4, -0x1, URZ ;  /* 0xffffffff04057890 */ /* 0x000fe4000fffe0ff */
[----:B------:R-:W-:Y:S02]  /*16a0*/  USHF.R.S32.HI UR7, URZ, 0x5, UR7 ;  /* 0x00000005ff077899 */ /* 0x000fe40008011407 */
[----:B------:R-:W-:Y:S02]  /*16b0*/  UISETP.GE.U32.AND UP2, UPT, UR5, -0x3f, UPT ;  /* 0xffffffc10500788c */ /* 0x000fe4000bf46070 */
[----:B------:R-:W-:Y:S02]  /*16c0*/  UISETP.LT.U32.AND UP0, UPT, UR7, 0x3, UPT ;  /* 0x000000030700788c */ /* 0x000fe4000bf01070 */
[----:B------:R-:W-:-:S02]  /*16d0*/  UIADD3 UR4, UPT, UPT, UR4, 0x3e, URZ ;  /* 0x0000003e04047890 */ /* 0x000fc4000fffe0ff */
[----:B------:R-:W-:-:S04]  /*16e0*/  USEL UR5, UR7, 0x3, UP0 ;  /* 0x0000000307057887 */ /* 0x000fc80008000000 */
[----:B------:R-:W-:Y:S02]  /*16f0*/  UIADD3 UR21, UPT, UPT, UR5, -0x1, URZ ;  /* 0xffffffff05157890 */ /* 0x000fe4000fffe0ff */
[----:B------:R-:W-:Y:S02]  /*1700*/  @UP2 UIADD3 UR21, UPT, UPT, UR5, URZ, URZ ;  /* 0x000000ff05152290 */ /* 0x000fe4000fffe0ff */
[----:B------:R-:W-:Y:S02]  /*1710*/  UIADD3 UR24, UPT, UPT, UR7, -UR5, URZ ;  /* 0x8000000507187290 */ /* 0x000fe4000fffe0ff */
[----:B------:R-:W-:Y:S02]  /*1720*/  UIADD3 UR13, UPT, UPT, UR21, 0x1, URZ ;  /* 0x00000001150d7890 */ /* 0x000fe4000fffe0ff */
[----:B--2-4-:R-:W-:-:S12]  /*1730*/  UIADD3 UR21, UPT, UPT, -UR21, URZ, URZ ;  /* 0x000000ff15157290 */ /* 0x014fd8000fffe1ff */
.L_x_42:
[----:B------:R-:W-:Y:S01]  /*1740*/  UISETP.NE.AND UP0, UPT, UR37, URZ, UPT ;  /* 0x000000ff2500728c */ /* 0x000fe2000bf05270 */
[----:B------:R-:W1:Y:S08]  /*1750*/  S2UR UR37, SR_CgaCtaId ;  /* 0x00000000002579c3 */ /* 0x000e700000008800 */
[----:B------:R-:W-:Y:S05]  /*1760*/  BRA.U UP0, `(.L_x_23) ;  /* 0x0000000100347547 */ /* 0x000fea000b800000 */
[----:B------:R-:W2:Y:S01]  /*1770*/  S2R R2, SR_CgaCtaId ;  /* 0x0000000000027919 */ /* 0x000ea20000008800 */
[----:B------:R-:W-:-:S04]  /*1780*/  MOV R3, 0x400 ;  /* 0x0000040000037802 */ /* 0x000fc80000000f00 */
[----:B--2---:R-:W-:Y:S02]  /*1790*/  LEA R3, R2, R3, 0x18 ;  /* 0x0000000302037211 */ /* 0x004fe400078ec0ff */
[----:B------:R-:W-:-:S03]  /*17a0*/  SHF.L.U32 R2, R8, 0x1f, RZ ;  /* 0x0000001f08027819 */ /* 0x000fc600000006ff */
[----:B------:R-:W-:-:S04]  /*17b0*/  IMAD R3, R10, 0x8, R3 ;  /* 0x000000080a037824 */ /* 0x000fc800078e0203 */
[----:B------:R-:W2:Y:S02]  /*17c0*/  SYNCS.PHASECHK.TRANS64.TRYWAIT P0, [R3+URZ+0xe0], R2 ;  /* 0x0000e002030075a7 */ /* 0x000ea400080011ff */
[----:B--2---:R-:W-:Y:S05]  /*17d0*/  @!P0 BRA `(.L_x_24) ;  /* 0x0000005c00288947 */ /* 0x004fea0003800000 */
.L_x_132:
[----:B------:R-:W-:Y:S01]  /*17e0*/  VIADD R10, R10, 0x1 ;  /* 0x000000010a0a7836 */ /* 0x000fe20000000000 */
[----:B------:R2:W-:Y:S04]  /*17f0*/  SYNCS.ARRIVE.TRANS64.A1T0 RZ, [R3+URZ+0xd0], RZ ;  /* 0x0000d0ff03ff79a7 */ /* 0x0005e800081000ff */
[----:B------:R-:W-:-:S04]  /*1800*/  ISETP.NE.AND P0, PT, R10, 0x2, PT ;  /* 0x000000020a00780c */ /* 0x000fc80003f05270 */
[----:B------:R-:W-:Y:S02]  /*1810*/  SEL R10, R10, RZ, P0 ;  /* 0x000000ff0a0a7207 */ /* 0x000fe40000000000 */
[----:B--2---:R-:W-:-:S04]  /*1820*/  SEL R3, RZ, 0x1, P0 ;  /* 0x00000001ff037807 */ /* 0x004fc80000000000 */
[----:B------:R-:W-:-:S07]  /*1830*/  LOP3.LUT R8, R8, R3, RZ, 0x3c, !PT ;  /* 0x0000000308087212 */ /* 0x000fce00078e3cff */
.L_x_23:
[----:B------:R-:W-:Y:S01]  /*1840*/  UMOV UR6, 0x400 ;  /* 0x0000040000067882 */ /* 0x000fe20000000000 */
[----:B------:R-:W-:Y:S01]  /*1850*/  LEA.HI R3, R21, R21, RZ, 0x1 ;  /* 0x0000001515037211 */ /* 0x000fe200078f08ff */
[----:B-1----:R-:W-:Y:S01]  /*1860*/  ULEA UR6, UR37, UR6, 0x18 ;  /* 0x0000000625067291 */ /* 0x002fe2000f8ec0ff */
[----:B------:R-:W-:Y:S01]  /*1870*/  SHF.L.U32 R2, R15, 0x1f, RZ ;  /* 0x0000001f0f027819 */ /* 0x000fe200000006ff */
[----:B------:R-:W-:Y:S01]  /*1880*/  UISETP.GE.U32.AND UP0, UPT, UR4, 0x3f, UPT ;  /* 0x0000003f0400788c */ /* 0x000fe2000bf06070 */
[----:B------:R-:W-:Y:S01]  /*1890*/  R2UR UR35, R16 ;  /* 0x00000000102372ca */ /* 0x000fe200000e0000 */
[----:B------:R-:W-:Y:S01]  /*18a0*/  ULEA UR8, UR23, UR6, 0x3 ;  /* 0x0000000617087291 */ /* 0x000fe2000f8e18ff */
[----:B------:R-:W-:Y:S01]  /*18b0*/  IMAD.SHL.U32 R3, R3, 0x40, RZ ;  /* 0x0000004003037824 */ /* 0x000fe200078e00ff */
[----:B------:R-:W-:Y:S01]  /*18c0*/  R2UR UR11, R17 ;  /* 0x00000000110b72ca */ /* 0x000fe200000e0000 */
[----:B------:R-:W-:-:S03]  /*18d0*/  UMOV UR25, URZ ;  /* 0x000000ff00197c82 */ /* 0x000fc60008000000 */
[----:B------:R-:W-:-:S03]  /*18e0*/  LOP3.LUT R3, R3, 0xffffff80, RZ, 0xc0, !PT ;  /* 0xffffff8003037812 */ /* 0x000fc600078ec0ff */
[----:B------:R1:W2:Y:S01]  /*18f0*/  SYNCS.PHASECHK.TRANS64.TRYWAIT P0, [UR8+0x18], R2 ;  /* 0x00001802ff0075a7 */ /* 0x0002a20008001108 */
[----:B------:R-:W-:Y:S02]  /*1900*/  R2UR UR9, R3 ;  /* 0x00000000030972ca */ /* 0x000fe400000e0000 */
[----:B------:R-:W-:-:S11]  /*1910*/  R2UR UR8, R20 ;  /* 0x00000000140872ca */ /* 0x000fd600000e0000 */
[----:B------:R-:W-:Y:S02]  /*1920*/  ULOP3.LUT UR35, UR9, 0x40, UR35, 0xf8, !UPT ;  /* 0x0000004009237892 */ /* 0x000fe4000f8ef823 */
[----:B------:R-:W-:Y:S01]  /*1930*/  ULEA UR11, UR8, UR11, 0x6 ;  /* 0x0000000b080b7291 */ /* 0x000fe2000f8e30ff */
[----:B------:R-:W-:Y:S11]  /*1940*/  BRA.U !UP0, `(.L_x_25) ;  /* 0x0000000108c07547 */ /* 0x000ff6000b800000 */
[----:B------:R-:W-:Y:S01]  /*1950*/  UMOV UR16, UR21 ;  /* 0x0000001500107c82 */ /* 0x000fe20008000000 */
[----:B------:R-:W-:Y:S01]  /*1960*/  UMOV UR17, UR23 ;  /* 0x0000001700117c82 */ /* 0x000fe20008000000 */
[----:B------:R-:W-:-:S05]  /*1970*/  UMOV UR34, URZ ;  /* 0x000000ff00227c82 */ /* 0x000fca0008000000 */
.L_x_31:
[----:B------:R-:W-:Y:S01]  /*1980*/  ULEA UR33, UR17, UR6, 0x3 ;  /* 0x0000000611217291 */ /* 0x000fe2000f8e18ff */
[----:B------:R-:W-:Y:S01]  /*1990*/  @P5 MOV R3, 0x3000 ;  /* 0x0000300000035802 */ /* 0x000fe20000000f00 */
[----:B-12-4-:R-:W-:Y:S10]  /*19a0*/  @P0 BRA `(.L_x_26) ;  /* 0x00000000000c0947 */ /* 0x016ff40003800000 */
[----:B------:R-:W-:-:S04]  /*19b0*/  SHF.L.U32 R5, R15, 0x1f, RZ ;  /* 0x0000001f0f057819 */ /* 0x000fc800000006ff */
[----:B------:R-:W2:Y:S02]  /*19c0*/  SYNCS.PHASECHK.TRANS64.TRYWAIT P0, [UR33+0x18], R5 ;  /* 0x00001805ff0075a7 */ /* 0x000ea40008001121 */
[----:B--2---:R-:W-:Y:S05]  /*19d0*/  @!P0 BRA `(.L_x_27) ;  /* 0x0000005800bc8947 */ /* 0x004fea0003800000 */
.L_x_26:
[----:B------:R2:W-:Y:S01]  /*19e0*/  @P5 SYNCS.ARRIVE.TRANS64 RZ, [UR33], R3 ;  /* 0x00000003ffff59a7 */ /* 0x0005e20008000021 */
[----:B------:R-:W-:Y:S02]  /*19f0*/  ULOP3.LUT UR8, UR22, 0x2, URZ, 0xfc, !UPT ;  /* 0x0000000216087892 */ /* 0x000fe4000f8efcff */
[----:B------:R-:W-:Y:S02]  /*1a00*/  UIADD3 UR16, UPT, UPT, UR16, 0x1, URZ ;  /* 0x0000000110107890 */ /* 0x000fe4000fffe0ff */
[----:B------:R-:W-:Y:S02]  /*1a10*/  UISETP.NE.AND UP0, UPT, UR8, 0x2, UPT ;  /* 0x000000020800788c */ /* 0x000fe4000bf05270 */
[----:B------:R-:W-:-:S07]  /*1a20*/  UISETP.NE.AND UP2, UPT, UR16, 0x1, UPT ;  /* 0x000000011000788c */ /* 0x000fce000bf45270 */
[----:B------:R-:W-:Y:S05]  /*1a30*/  BRA.U UP0, `(.L_x_28) ;  /* 0x0000000100047547 */ /* 0x000fea000b800000 */
[----:B------:R-:W-:Y:S05]  /*1a40*/  BPT.TRAP 0x1 ;  /* 0x000000040000795c */ /* 0x000fea0000300000 */
.L_x_28:
[----:B------:R-:W-:Y:S04]  /*1a50*/  BSSY.RECONVERGENT B0, `(.L_x_29) ;  /* 0x0000003000007945 */ /* 0x000fe80003800200 */
[----:B------:R-:W-:Y:S05]  /*1a60*/  @!P4 BRA `(.L_x_30) ;  /* 0x000000000004c947 */ /* 0x000fea0003800000 */
[----:B------:R-:W-:Y:S05]  /*1a70*/  BPT.TRAP 0x1 ;  /* 0x000000040000795c */ /* 0x000fea0000300000 */
.L_x_30:
[----:B------:R-:W-:Y:S05]  /*1a80*/  BSYNC.RECONVERGENT B0 ;  /* 0x0000000000007941 */ /* 0x000fea0003800200 */
.L_x_29:
[----:B------:R-:W-:Y:S02]  /*1a90*/  UIADD3 UR23, UPT, UPT, UR17, 0x1, URZ ;  /* 0x0000000111177890 */ /* 0x000fe4000fffe0ff */
[----:B------:R-:W-:Y:S02]  /*1aa0*/  ULEA UR32, UR17, UR6, 0xc ;  /* 0x0000000611207291 */ /* 0x000fe4000f8e60ff */
[----:B------:R-:W-:Y:S02]  /*1ab0*/  UISETP.NE.AND UP0, UPT, UR23, 0x3, UPT ;  /* 0x000000031700788c */ /* 0x000fe4000bf05270 */
[----:B------:R-:W-:Y:S02]  /*1ac0*/  UIADD3 UR28, UP1, UPT, UR14, 0x80, URZ ;  /* 0x000000800e1c7890 */ /* 0x000fe4000ff3e0ff */
[----:B------:R-:W-:Y:S02]  /*1ad0*/  USEL UR9, URZ, 0x1, UP0 ;  /* 0x00000001ff097887 */ /* 0x000fe40008000000 */
[----:B------:R-:W-:-:S02]  /*1ae0*/  USEL UR23, UR23, URZ, UP0 ;  /* 0x000000ff17177287 */ /* 0x000fc40008000000 */
[----:B------:R-:W-:Y:S02]  /*1af0*/  UIADD3 UR26, UP0, UPT, UR14, 0x180, URZ ;  /* 0x000001800e1a7890 */ /* 0x000fe4000ff1e0ff */
[----:B------:R-:W-:Y:S01]  /*1b00*/  ULEA UR8, UR23, UR6, 0x3 ;  /* 0x0000000617087291 */ /* 0x000fe2000f8e18ff */
[----:B------:R-:W-:Y:S01]  /*1b10*/  LOP3.LUT R15, R15, UR9, RZ, 0x3c, !PT ;  /* 0x000000090f0f7c12 */ /* 0x000fe2000f8e3cff */
[----:B------:R-:W-:Y:S02]  /*1b20*/  ULOP3.LUT UR33, UR33, 0xfefffff8, URZ, 0xc0, !UPT ;  /* 0xfefffff821217892 */ /* 0x000fe4000f8ec0ff */
[----:B------:R-:W-:Y:S01]  /*1b30*/  UIADD3.X UR29, UPT, UPT, URZ, UR15, URZ, UP1, !UPT ;  /* 0x0000000fff1d7290 */ /* 0x000fe20008ffe4ff */
[----:B-1----:R-:W-:Y:S01]  /*1b40*/  SHF.L.U32 R2, R15, 0x1f, RZ ;  /* 0x0000001f0f027819 */ /* 0x002fe200000006ff */
[----:B------:R-:W-:Y:S02]  /*1b50*/  UIADD3 UR32, UPT, UPT, UR32, 0x3300, URZ ;  /* 0x0000330020207890 */ /* 0x000fe4000fffe0ff */
[----:B------:R-:W-:Y:S01]  /*1b60*/  UIADD3.X UR27, UPT, UPT, URZ, UR15, URZ, UP0, !UPT ;  /* 0x0000000fff1b7290 */ /* 0x000fe200087fe4ff */
[----:B------:R4:W1:Y:S01]  /*1b70*/  SYNCS.PHASECHK.TRANS64.TRYWAIT P0, [UR8+0x18], R2 ;  /* 0x00001802ff0075a7 */ /* 0x0008620008001108 */
[----:B------:R-:W-:Y:S01]  /*1b80*/  ULEA UR8, UR17, UR6, 0xb ;  /* 0x0000000611087291 */ /* 0x000fe2000f8e58ff */
[----:B------:R-:W-:Y:S01]  /*1b90*/  UMOV UR18, 0x0 ;  /* 0x0000000000127882 */ /* 0x000fe20000000000 */
[----:B------:R-:W-:-:S02]  /*1ba0*/  UMOV UR19, 0x10000000 ;  /* 0x1000000000137882 */ /* 0x000fc40000000000 */
[----:B------:R-:W-:Y:S01]  /*1bb0*/  UIADD3 UR8, UPT, UPT, UR8, 0x6300, URZ ;  /* 0x0000630008087890 */ /* 0x000fe2000fffe0ff */
[----:B------:R2:W-:Y:S01]  /*1bc0*/  UTMALDG.3D.2CTA [UR32], [UR28], desc[UR18] ;  /* 0x000012201c0075b4 */ /* 0x0005e20008211000 */
[----:B------:R-:W-:Y:S01]  /*1bd0*/  UMOV UR10, UR34 ;  /* 0x00000022000a7c82 */ /* 0x000fe20008000000 */
[----:B------:R-:W-:Y:S01]  /*1be0*/  UMOV UR12, UR36 ;  /* 0x00000024000c7c82 */ /* 0x000fe20008000000 */
[----:B------:R-:W-:Y:S01]  /*1bf0*/  UMOV UR9, UR33 ;  /* 0x0000002100097c82 */ /* 0x000fe20008000000 */
[----:B------:R-:W-:Y:S01]  /*1c00*/  UMOV UR25, UR13 ;  /* 0x0000000d00197c82 */ /* 0x000fe20008000000 */
[----:B------:R-:W-:-:S03]  /*1c10*/  UMOV UR17, UR23 ;  /* 0x0000001700117c82 */ /* 0x000fc60008000000 */
[----:B------:R4:W-:Y:S01]  /*1c20*/  UTMALDG.3D.2CTA [UR8], [UR26], desc[UR18] ;  /* 0x000012081a0075b4 */ /* 0x0009e20008211000 */
[----:B--2---:R-:W-:Y:S01]  /*1c30*/  UIADD3 UR34, UPT, UPT, UR34, 0x20, URZ ;  /* 0x0000002022227890 */ /* 0x004fe2000fffe0ff */
[----:B------:R-:W-:Y:S11]  /*1c40*/  BRA.U UP2, `(.L_x_31) ;  /* 0xfffffffd024c7547 */ /* 0x000ff6000b83ffff */
.L_x_25:
[----:B----4-:R-:W-:Y:S01]  /*1c50*/  ULEA UR8, UR23, UR6, 0x3 ;  /* 0x0000000617087291 */ /* 0x010fe2000f8e18ff */
[----:B-1----:R-:W-:Y:S01]  /*1c60*/  SHF.L.U32 R2, R15, 0x1f, RZ ;  /* 0x0000001f0f027819 */ /* 0x002fe200000006ff */
[----:B------:R-:W-:Y:S01]  /*1c70*/  @!P1 SYNCS.ARRIVE.TRANS64.A1T0 RZ, [UR6+0x68], RZ ;  /* 0x000068ffffff99a7 */ /* 0x000fe20008100006 */
[----:B------:R-:W-:-:S06]  /*1c80*/  UISETP.GT.AND UP0, UPT, UR7, UR5, UPT ;  /* 0x000000050700728c */ /* 0x000fcc000bf04270 */
[----:B--2---:R1:W2:Y:S03]  /*1c90*/  SYNCS.PHASECHK.TRANS64.TRYWAIT P0, [UR8+0x18], R2 ;  /* 0x00001802ff0075a7 */ /* 0x0042a60008001108 */
[----:B------:R-:W-:Y:S05]  /*1ca0*/  BRA.U !UP0, `(.L_x_32) ;  /* 0x0000000108c07547 */ /* 0x000fea000b800000 */
[----:B------:R-:W-:Y:S01]  /*1cb0*/  UIADD3 UR26, UPT, UPT, UR24, UR25, URZ ;  /* 0x00000019181a7290 */ /* 0x000fe2000fffe0ff */
[----:B------:R-:W-:-:S11]  /*1cc0*/  UMOV UR27, UR23 ;  /* 0x00000017001b7c82 */ /* 0x000fd60008000000 */
.L_x_38:
[----:B------:R-:W-:Y:S01]  /*1cd0*/  ULEA UR17, UR27, UR6, 0x3 ;  /* 0x000000061b117291 */ /* 0x000fe2000f8e18ff */
[----:B--2---:R-:W-:Y:S01]  /*1ce0*/  @P5 MOV R3, 0x3000 ;  /* 0x0000300000035802 */ /* 0x004fe20000000f00 */
[----:B-12---:R-:W-:Y:S10]  /*1cf0*/  @P0 BRA `(.L_x_33) ;  /* 0x00000000000c0947 */ /* 0x006ff40003800000 */
[----:B------:R-:W-:-:S04]  /*1d00*/  SHF.L.U32 R5, R15, 0x1f, RZ ;  /* 0x0000001f0f057819 */ /* 0x000fc800000006ff */
[----:B------:R-:W2:Y:S02]  /*1d10*/  SYNCS.PHASECHK.TRANS64.TRYWAIT P0, [UR17+0x18], R5 ;  /* 0x00001805ff0075a7 */ /* 0x000ea40008001111 */
[----:B--2---:R-:W-:Y:S05]  /*1d20*/  @!P0 BRA `(.L_x_34) ;  /* 0x0000005800008947 */ /* 0x004fea0003800000 */
.L_x_33:
[----:B------:R2:W-:Y:S01]  /*1d30*/  @P5 SYNCS.ARRIVE.TRANS64 RZ, [UR17], R3 ;  /* 0x00000003ffff59a7 */ /* 0x0005e20008000011 */
[----:B------:R-:W-:-:S04]  /*1d40*/  ULOP3.LUT UR8, UR22, 0x2, URZ, 0xfc, !UPT ;  /* 0x0000000216087892 */ /* 0x000fc8000f8efcff */
[----:B------:R-:W-:-:S09]  /*1d50*/  UISETP.NE.AND UP0, UPT, UR8, 0x2, UPT ;  /* 0x000000020800788c */ /* 0x000fd2000bf05270 */
[----:B------:R-:W-:Y:S05]  /*1d60*/  BRA.U UP0, `(.L_x_35) ;  /* 0x0000000100047547 */ /* 0x000fea000b800000 */
[----:B------:R-:W-:Y:S05]  /*1d70*/  BPT.TRAP 0x1 ;  /* 0x000000040000795c */ /* 0x000fea0000300000 */
.L_x_35:
[----:B------:R-:W-:Y:S04]  /*1d80*/  BSSY.RECONVERGENT B0, `(.L_x_36) ;  /* 0x0000003000007945 */ /* 0x000fe80003800200 */
[----:B------:R-:W-:Y:S05]  /*1d90*/  @!P4 BRA `(.L_x_37) ;  /* 0x000000000004c947 */ /* 0x000fea0003800000 */
[----:B------:R-:W-:Y:S05]  /*1da0*/  BPT.TRAP 0x1 ;  /* 0x000000040000795c */ /* 0x000fea0000300000 */
.L_x_37:
[----:B------:R-:W-:Y:S05]  /*1db0*/  BSYNC.RECONVERGENT B0 ;  /* 0x0000000000007941 */ /* 0x000fea0003800200 */
.L_x_36:
        /* <DEDUP_REMOVED lines=9> */
[----:B------:R-:W-:Y:S02]  /*1e50*/  USHF.L.U32 UR18, UR25, 0x5, URZ ;  /* 0x0000000519127899 */ /* 0x000fe400080006ff */
[----:B------:R-:W-:Y:S01]  /*1e60*/  ULOP3.LUT UR17, UR17, 0xfefffff8, URZ, 0xc0, !UPT ;  /* 0xfefffff811117892 */ /* 0x000fe2000f8ec0ff */
[----:B-1----:R-:W-:Y:S01]  /*1e70*/  SHF.L.U32 R2, R15, 0x1f, RZ ;  /* 0x0000001f0f027819 */ /* 0x002fe200000006ff */
[----:B------:R-:W-:Y:S02]  /*1e80*/  UIADD3 UR16, UPT, UPT, UR16, 0x3300, URZ ;  /* 0x0000330010107890 */ /* 0x000fe4000fffe0ff */
[----:B------:R-:W-:Y:S01]  /*1e90*/  UIADD3.X UR33, UPT, UPT, URZ, UR15, URZ, UP1, !UPT ;  /* 0x0000000fff217290 */ /* 0x000fe20008ffe4ff */
[----:B------:R4:W1:Y:S01]  /*1ea0*/  SYNCS.PHASECHK.TRANS64.TRYWAIT P0, [UR8+0x18], R2 ;  /* 0x00001802ff0075a7 */ /* 0x0008620008001108 */
[----:B------:R-:W-:-:S02]  /*1eb0*/  ULEA UR8, UR27, UR6, 0xb ;  /* 0x000000061b087291 */ /* 0x000fc4000f8e58ff */
[----:B------:R-:W-:Y:S02]  /*1ec0*/  UIADD3.X UR31, UPT, UPT, URZ, UR15, URZ, UP0, !UPT ;  /* 0x0000000fff1f7290 */ /* 0x000fe400087fe4ff */
[----:B------:R-:W-:Y:S01]  /*1ed0*/  UIADD3 UR8, UPT, UPT, UR8, 0x6300, URZ ;  /* 0x0000630008087890 */ /* 0x000fe2000fffe0ff */
[----:B------:R-:W-:Y:S01]  /*1ee0*/  UMOV UR28, 0x0 ;  /* 0x00000000001c7882 */ /* 0x000fe20000000000 */
[----:B------:R-:W-:Y:S01]  /*1ef0*/  UMOV UR29, 0x10000000 ;  /* 0x10000000001d7882 */ /* 0x000fe20000000000 */
[----:B------:R-:W-:Y:S01]  /*1f00*/  UMOV UR19, UR35 ;  /* 0x0000002300137c82 */ /* 0x000fe20008000000 */
[----:B------:R-:W-:Y:S01]  /*1f10*/  UMOV UR20, UR36 ;  /* 0x0000002400147c82 */ /* 0x000fe20008000000 */
[----:B------:R-:W-:Y:S01]  /*1f20*/  UMOV UR12, UR36 ;  /* 0x00000024000c7c82 */ /* 0x000fe20008000000 */
[----:B------:R-:W-:Y:S01]  /*1f30*/  UMOV UR9, UR17 ;  /* 0x0000001100097c82 */ /* 0x000fe20008000000 */
[----:B------:R-:W-:Y:S01]  /*1f40*/  UMOV UR10, UR18 ;  /* 0x00000012000a7c82 */ /* 0x000fe20008000000 */
[----:B------:R4:W-:Y:S01]  /*1f50*/  UTMALDG.3D.2CTA [UR16], [UR32], desc[UR28] ;  /* 0x00001c10200075b4 */ /* 0x0009e20008211000 */
[----:B------:R-:W-:Y:S01]  /*1f60*/  UIADD3 UR25, UPT, UPT, UR25, 0x1, URZ ;  /* 0x0000000119197890 */ /* 0x000fe2000fffe0ff */
[----:B------:R-:W-:-:S03]  /*1f70*/  UMOV UR27, UR23 ;  /* 0x00000017001b7c82 */ /* 0x000fc60008000000 */
[----:B------:R-:W-:Y:S01]  /*1f80*/  UISETP.NE.AND UP0, UPT, UR25, UR26, UPT ;  /* 0x0000001a1900728c */ /* 0x000fe2000bf05270 */
[----:B------:R4:W-:Y:S08]  /*1f90*/  UTMALDG.3D.2CTA [UR8], [UR30], desc[UR28] ;  /* 0x00001c081e0075b4 */ /* 0x0009f00008211000 */
[----:B----4-:R-:W-:Y:S05]  /*1fa0*/  BRA.U UP0, `(.L_x_38) ;  /* 0xfffffffd00487547 */ /* 0x010fea000b83ffff */
.L_x_32:
[----:B-1----:R-:W-:Y:S01]  /*1fb0*/  LEA R2, R14, UR6, 0x3 ;  /* 0x000000060e027c11 */ /* 0x002fe2000f8e18ff */
[----:B------:R-:W-:Y:S01]  /*1fc0*/  NOP ;  /* 0x0000000000007918 */ /* 0x000fe20000000000 */
[----:B--2---:R-:W-:Y:S02]  /*1fd0*/  SHF.L.U32 R3, R12, 0x1f, RZ ;  /* 0x0000001f0c037819 */ /* 0x004fe400000006ff */
[----:B------:R-:W-:Y:S02]  /*1fe0*/  LEA R4, R14, UR6, 0x4 ;  /* 0x000000060e047c11 */ /* 0x000fe4000f8e20ff */
[----:B------:R-:W1:Y:S02]  /*1ff0*/  SYNCS.PHASECHK.TRANS64.TRYWAIT P0, [R2+URZ+0x70], R3 ;  /* 0x00007003020075a7 */ /* 0x000e6400080011ff */
[----:B-1----:R-:W-:Y:S05]  /*2000*/  @!P0 BRA `(.L_x_39) ;  /* 0x0000005400608947 */ /* 0x002fea0003800000 */
.L_x_135:
[----:B------:R-:W2:Y:S01]  /*2010*/  LDS.128 R4, [R4+0x100] ;  /* 0x0001000004047984 */ /* 0x000ea20000000c00 */
[----:B------:R-:W-:Y:S01]  /*2020*/  ISETP.GE.AND P0, PT, R26, 0x1, PT ;  /* 0x000000011a00780c */ /* 0x000fe20003f06270 */
[----:B-1----:R-:W-:Y:S01]  /*2030*/  VIADD R2, R2, 0x80 ;  /* 0x0000008002027836 */ /* 0x002fe20000000000 */
[----:B------:R-:W-:Y:S01]  /*2040*/  @!PT LDS RZ, [RZ] ;  /* 0x00000000fffff984 */ /* 0x000fe20000000800 */
[----:B------:R-:W-:Y:S01]  /*2050*/  @!PT LDS RZ, [RZ] ;  /* 0x00000000fffff984 */ /* 0x000fe20000000800 */
[----:B------:R-:W-:Y:S01]  /*2060*/  @!PT LDS RZ, [RZ] ;  /* 0x00000000fffff984 */ /* 0x000fe20000000800 */
[----:B------:R-:W-:Y:S01]  /*2070*/  @!PT LDS RZ, [RZ] ;  /* 0x00000000fffff984 */ /* 0x000fe20000000800 */
[----:B------:R1:W-:Y:S06]  /*2080*/  MEMBAR.ALL.CTA ;  /* 0x0000000000007992 */ /* 0x0003ec0000008000 */
[----:B-1----:R-:W1:Y:S01]  /*2090*/  FENCE.VIEW.ASYNC.S ;  /* 0x00000000000073c6 */ /* 0x002e620000000000 */
[----:B------:R-:W-:-:S04]  /*20a0*/  PRMT R2, RZ, 0x654, R2 ;  /* 0x00000654ff027816 */ /* 0x000fc80000000002 */
[----:B-1----:R1:W-:Y:S01]  /*20b0*/  SYNCS.ARRIVE.TRANS64.RED.A1T0 RZ, [R2+URZ], RZ ;  /* 0x000000ff02ff79a7 */ /* 0x0023e200081004ff */
[----:B--2---:R-:W-:-:S13]  /*20c0*/  LOP3.LUT P2, RZ, R6, 0x1, RZ, 0xc0, !PT ;  /* 0x0000000106ff7812 */ /* 0x004fda000784c0ff */
[----:B------:R-:W-:Y:S01]  /*20d0*/  @P2 SHF.R.U32.HI R3, RZ, 0x10, R5 ;  /* 0x00000010ff032819 */ /* 0x000fe20000011605 */
[----:B------:R-:W-:Y:S01]  /*20e0*/  VOTEU.ANY UP0, P2 ;  /* 0x0000000000ff7886 */ /* 0x000fe20001000100 */
[----:B------:R-:W-:Y:S02]  /*20f0*/  @P2 MOV R13, R4 ;  /* 0x00000004000d2202 */ /* 0x000fe40000000f00 */
[----:B------:R-:W-:Y:S02]  /*2100*/  @P2 R2UR.BROADCAST UR8, R3 ;  /* 0x00000000030822ca */ /* 0x000fe400008e0000 */
[----:B------:R-:W-:-:S11]  /*2110*/  @P2 LOP3.LUT R11, R5, 0xffff, RZ, 0xc0, !PT ;  /* 0x0000ffff050b2812 */ /* 0x000fd600078ec0ff */
[----:B------:R-:W-:Y:S01]  /*2120*/  @UP0 UMOV UR36, UR8 ;  /* 0x0000000800240c82 */ /* 0x000fe20008000000 */
[----:B-1----:R-:W-:Y:S05]  /*2130*/  @!P0 BRA `(.L_x_40) ;  /* 0x0000000000b88947 */ /* 0x002fea0003800000 */
[----:B------:R-:W3:Y:S01]  /*2140*/  LDC.64 R4, c[0x0][0xb18] ;  /* 0x0002c600ff047b82 */ /* 0x000ee20000000a00 */
[----:B------:R-:W-:-:S07]  /*2150*/  ISETP.NE.AND P3, PT, R26, 0x1, PT ;  /* 0x000000011a00780c */ /* 0x000fce0003f65270 */
[----:B------:R-:W1:Y:S08]  /*2160*/  LDC.64 R6, c[0x0][0xb10] ;  /* 0x0002c400ff067b82 */ /* 0x000e700000000a00 */
[----:B------:R-:W2:Y:S08]  /*2170*/  LDC R18, c[0x0][0xb20] ;  /* 0x0002c800ff127b82 */ /* 0x000eb00000000800 */
[----:B------:R-:W4:Y:S01]  /*2180*/  LDC R20, c[0x0][0xb0c] ;  /* 0x0002c300ff147b82 */ /* 0x000f220000000800 */
[----:B---3--:R-:W-:Y:S01]  /*2190*/  IMAD.HI.U32 R19, R0, R5, RZ ;  /* 0x0000000500137227 */ /* 0x008fe200078e00ff */
[----:B------:R-:W-:-:S03]  /*21a0*/  ISETP.NE.AND P0, PT, R4, 0x1, PT ;  /* 0x000000010400780c */ /* 0x000fc60003f05270 */
[----:B------:R-:W-:-:S03]  /*21b0*/  IMAD.HI.U32 R5, R11, R5, RZ ;  /* 0x000000050b057227 */ /* 0x000fc600078e00ff */
[----:B------:R-:W3:Y:S01]  /*21c0*/  LDC.64 R2, c[0x0][0xb28] ;  /* 0x0002ca00ff027b82 */ /* 0x000ee20000000a00 */
[----:B-1----:R-:W-:-:S04]  /*21d0*/  IMAD.HI.U32 R22, R9, R6, RZ ;  /* 0x0000000609167227 */ /* 0x002fc800078e00ff */
[----:B------:R-:W-:Y:S01]  /*21e0*/  IMAD.HI.U32 R24, R13, R6, RZ ;  /* 0x000000060d187227 */ /* 0x000fe200078e00ff */
[----:B------:R-:W-:Y:S02]  /*21f0*/  SHF.R.U32.HI R22, RZ, R7, R22 ;  /* 0x00000007ff167219 */ /* 0x000fe40000011616 */
[-C--:B--2---:R-:W-:Y:S02]  /*2200*/  SHF.R.U32.HI R19, RZ, R18.reuse, R19 ;  /* 0x00000012ff137219 */ /* 0x084fe40000011613 */
[----:B------:R-:W-:Y:S02]  /*2210*/  SHF.R.U32.HI R18, RZ, R18, R5 ;  /* 0x00000012ff127219 */ /* 0x000fe40000011605 */
[----:B------:R-:W-:Y:S02]  /*2220*/  SEL R19, R0, R19, !P0 ;  /* 0x0000001300137207 */ /* 0x000fe40004000000 */
[----:B------:R-:W-:Y:S02]  /*2230*/  SHF.R.U32.HI R24, RZ, R7, R24 ;  /* 0x00000007ff187219 */ /* 0x000fe40000011618 */
[----:B----4-:R-:W-:-:S02]  /*2240*/  ISETP.NE.AND P1, PT, R20, 0x1, PT ;  /* 0x000000011400780c */ /* 0x010fc40003f25270 */
[----:B------:R-:W-:Y:S02]  /*2250*/  SEL R5, R11, R18, !P0 ;  /* 0x000000120b057207 */ /* 0x000fe40004000000 */
[----:B------:R-:W-:Y:S02]  /*2260*/  SEL R21, R9, R22, !P1 ;  /* 0x0000001609157207 */ /* 0x000fe40004800000 */
[----:B------:R-:W-:Y:S01]  /*2270*/  SEL R7, R13, R24, !P1 ;  /* 0x000000180d077207 */ /* 0x000fe20004800000 */
[----:B---3--:R-:W-:-:S04]  /*2280*/  IMAD.HI.U32 R22, R19, R2, RZ ;  /* 0x0000000213167227 */ /* 0x008fc800078e00ff */
[----:B------:R-:W-:Y:S01]  /*2290*/  IMAD.HI.U32 R6, R21, R2, RZ ;  /* 0x0000000215067227 */ /* 0x000fe200078e00ff */
[----:B------:R-:W-:-:S04]  /*22a0*/  @P3 SHF.R.U32.HI R19, RZ, R3, R22 ;  /* 0x00000003ff133219 */ /* 0x000fc80000011616 */
        /* <DEDUP_REMOVED lines=8> */
[----:B------:R-:W-:-:S04]  /*2330*/  @!P0 IMAD.HI.U32 R18, R7, R2, RZ ;  /* 0x0000000207128227 */ /* 0x000fc800078e00ff */
[----:B------:R-:W-:Y:S01]  /*2340*/  IMAD.MOV R2, RZ, RZ, -R6 ;  /* 0x000000ffff027224 */ /* 0x000fe200078e0a06 */
[----:B------:R-:W-:-:S03]  /*2350*/  @!P0 SHF.R.U32.HI R18, RZ, R3, R18 ;  /* 0x00000003ff128219 */ /* 0x000fc60000011612 */
[----:B------:R-:W-:Y:S01]  /*2360*/  IMAD R2, R26, R2, R5 ;  /* 0x000000021a027224 */ /* 0x000fe200078e0205 */
[----:B------:R-:W-:Y:S02]  /*2370*/  @!P0 SEL R3, R7, R18, !P3 ;  /* 0x0000001207038207 */ /* 0x000fe40005800000 */
[----:B------:R-:W-:-:S03]  /*2380*/  IADD3 R18, PT, PT, -R5, RZ, RZ ;  /* 0x000000ff05127210 */ /* 0x000fc60007ffe1ff */
[--C-:B------:R-:W-:Y:S02]  /*2390*/  @!P0 IMAD.IADD R6, R6, 0x1, -R3.reuse ;  /* 0x0000000106068824 */ /* 0x100fe400078e0a03 */
[----:B------:R-:W-:Y:S01]  /*23a0*/  @!P0 IMAD R3, R2, R21, R3 ;  /* 0x0000001502038224 */ /* 0x000fe200078e0203 */
[----:B------:R-:W-:Y:S01]  /*23b0*/  IADD3 R2, PT, PT, -R7, RZ, RZ ;  /* 0x000000ff07027210 */ /* 0x000fe20007ffe1ff */
[----:B------:R-:W-:Y:S02]  /*23c0*/  @!P0 IMAD R5, R26, R6, R7 ;  /* 0x000000061a058224 */ /* 0x000fe400078e0207 */
[----:B------:R-:W-:Y:S02]  /*23d0*/  IMAD R11, R4, R18, R11 ;  /* 0x00000012040b7224 */ /* 0x000fe400078e020b */
[----:B------:R-:W-:Y:S02]  /*23e0*/  @!P0 IMAD.MOV.U32 R7, RZ, RZ, R3 ;  /* 0x000000ffff078224 */ /* 0x000fe400078e0003 */
[----:B------:R-:W-:-:S02]  /*23f0*/  IMAD R2, R20, R2, R13 ;  /* 0x0000000214027224 */ /* 0x000fc400078e020d */
[----:B------:R-:W-:Y:S02]  /*2400*/  IMAD R11, R5, R4, R11 ;  /* 0x00000004050b7224 */ /* 0x000fe400078e020b */
[----:B------:R-:W-:Y:S02]  /*2410*/  IMAD R13, R7, R20, R2 ;  /* 0x00000014070d7224 */ /* 0x000fe400078e0202 */
.L_x_40:
[----:B------:R-:W1:Y:S02]  /*2420*/  LDCU UR8, c[0x0][0xb30] ;  /* 0x00016600ff0877ac */ /* 0x000e640008000800 */
[----:B-1----:R-:W-:-:S09]  /*2430*/  UISETP.NE.AND UP0, UPT, UR8, 0x1, UPT ;  /* 0x000000010800788c */ /* 0x002fd2000bf05270 */
[----:B------:R-:W-:Y:S05]  /*2440*/  BRA.U UP0, `(.L_x_41) ;  /* 0x0000000100407547 */ /* 0x000fea000b800000 */
[----:B------:R-:W1:Y:S08]  /*2450*/  LDC.64 R4, c[0x0][0xb10] ;  /* 0x0002c400ff047b82 */ /* 0x000e700000000a00 */
[----:B------:R-:W2:Y:S08]  /*2460*/  LDC.64 R2, c[0x0][0xb18] ;  /* 0x0002c600ff027b82 */ /* 0x000eb00000000a00 */
[----:B------:R-:W4:Y:S08]  /*2470*/  LDC R6, c[0x0][0xb20] ;  /* 0x0002c800ff067b82 */ /* 0x000f300000000800 */
[----:B------:R-:W3:Y:S01]  /*2480*/  LDC R18, c[0x0][0xb0c] ;  /* 0x0002c300ff127b82 */ /* 0x000ee20000000800 */
[----:B-1----:R-:W-:-:S05]  /*2490*/  IMAD.HI.U32 R4, R13, R4, RZ ;  /* 0x000000040d047227 */ /* 0x002fca00078e00ff */
[----:B------:R-:W-:Y:S01]  /*24a0*/  SHF.R.U32.HI R4, RZ, R5, R4 ;  /* 0x00000005ff047219 */ /* 0x000fe20000011604 */
[----:B--2---:R-:W-:Y:S01]  /*24b0*/  IMAD.HI.U32 R3, R11, R3, RZ ;  /* 0x000000030b037227 */ /* 0x004fe200078e00ff */
[----:B------:R-:W-:-:S04]  /*24c0*/  ISETP.NE.AND P0, PT, R2, 0x1, PT ;  /* 0x000000010200780c */ /* 0x000fc80003f05270 */
[----:B----4-:R-:W-:-:S04]  /*24d0*/  SHF.R.U32.HI R6, RZ, R6, R3 ;  /* 0x00000006ff067219 */ /* 0x010fc80000011603 */
[----:B------:R-:W-:Y:S02]  /*24e0*/  SEL R3, R11, R6, !P0 ;  /* 0x000000060b037207 */ /* 0x000fe40004000000 */
[----:B---3--:R-:W-:-:S04]  /*24f0*/  ISETP.NE.AND P1, PT, R18, 0x1, PT ;  /* 0x000000011200780c */ /* 0x008fc80003f25270 */
[----:B------:R-:W-:-:S05]  /*2500*/  SEL R4, R13, R4, !P1 ;  /* 0x000000040d047207 */ /* 0x000fca0004800000 */
[----:B------:R-:W-:Y:S02]  /*2510*/  IMAD.IADD R5, R3, 0x1, -R4 ;  /* 0x0000000103057824 */ /* 0x000fe400078e0a04 */
[----:B------:R-:W-:Y:S02]  /*2520*/  IMAD.IADD R3, R4, 0x1, -R3 ;  /* 0x0000000104037824 */ /* 0x000fe400078e0a03 */
[----:B------:R-:W-:Y:S02]  /*2530*/  IMAD R13, R5, R18, R13 ;  /* 0x00000012050d7224 */ /* 0x000fe400078e020d */
[----:B------:R-:W-:-:S07]  /*2540*/  IMAD R11, R3, R2, R11 ;  /* 0x00000002030b7224 */ /* 0x000fce00078e020b */
.L_x_41:
[----:B------:R-:W-:Y:S01]  /*2550*/  VIADD R14, R14, 0x1 ;  /* 0x000000010e0e7836 */ /* 0x000fe20000000000 */
[----:B------:R-:W-:Y:S01]  /*2560*/  PLOP3.LUT P1, PT, PT, PT, PT, 0x80, 0x8 ;  /* 0x000000000008781c */ /* 0x000fe20003f2f070 */
[----:B------:R-:W-:Y:S02]  /*2570*/  IMAD.IADD R21, R13, 0x1, R60 ;  /* 0x000000010d157824 */ /* 0x000fe400078e023c */
[----:B------:R-:W-:Y:S01]  /*2580*/  IMAD.IADD R20, R11, 0x1, R58 ;  /* 0x000000010b147824 */ /* 0x000fe200078e023a */
[----:B------:R-:W-:-:S04]  /*2590*/  ISETP.NE.AND P0, PT, R14, 0x2, PT ;  /* 0x000000020e00780c */ /* 0x000fc80003f05270 */
[----:B------:R-:W-:Y:S02]  /*25a0*/  SEL R3, RZ, 0x1, P0 ;  /* 0x00000001ff037807 */ /* 0x000fe40000000000 */
[----:B------:R-:W-:Y:S02]  /*25b0*/  SEL R14, R14, RZ, P0 ;  /* 0x000000ff0e0e7207 */ /* 0x000fe40000000000 */
[----:B------:R-:W-:Y:S01]  /*25c0*/  LOP3.LUT R12, R12, R3, RZ, 0x3c, !PT ;  /* 0x000000030c0c7212 */ /* 0x000fe200078e3cff */
[----:B------:R-:W-:Y:S06]  /*25d0*/  @P2 BRA `(.L_x_42) ;  /* 0xfffffff000582947 */ /* 0x000fec000383ffff */
[----:B------:R-:W-:Y:S01]  /*25e0*/  UIADD3 UR6, UPT, UPT, UR6, 0x18, URZ ;  /* 0x0000001806067890 */ /* 0x000fe2000fffe0ff */
[----:B------:R-:W-:-:S03]  /*25f0*/  SHF.L.U32 R3, R15, 0x1f, RZ ;  /* 0x0000001f0f037819 */ /* 0x000fc600000006ff */
[----:B------:R-:W-:-:S09]  /*2600*/  ULEA UR4, UR23, UR6, 0x3 ;  /* 0x0000000617047291 */ /* 0x000fd2000f8e18ff */
[----:B------:R-:W1:Y:S02]  /*2610*/  SYNCS.PHASECHK.TRANS64.TRYWAIT P0, [UR4], R3 ;  /* 0x00000003ff0075a7 */ /* 0x000e640008001104 */
[----:B-1----:R-:W-:Y:S05]  /*2620*/  @!P0 BRA `(.L_x_43) ;  /* 0x0000004c00ec8947 */ /* 0x002fea0003800000 */
.L_x_137:
[----:B------:R-:W-:-:S04]  /*2630*/  UIADD3 UR5, UPT, UPT, UR23, 0x1, URZ ;  /* 0x0000000117057890 */ /* 0x000fc8000fffe0ff */
[----:B------:R-:W-:-:S04]  /*2640*/  UISETP.NE.AND UP0, UPT, UR5, 0x3, UPT ;  /* 0x000000030500788c */ /* 0x000fc8000bf05270 */
[----:B------:R-:W-:Y:S02]  /*2650*/  USEL UR7, URZ, 0x1, UP0 ;  /* 0x00000001ff077887 */ /* 0x000fe40008000000 */
[----:B------:R-:W-:-:S04]  /*2660*/  USEL UR5, UR5, URZ, UP0 ;  /* 0x000000ff05057287 */ /* 0x000fc80008000000 */
[----:B------:R-:W-:Y:S01]  /*2670*/  ULEA UR4, UR5, UR6, 0x3 ;  /* 0x0000000605047291 */ /* 0x000fe2000f8e18ff */
[----:B------:R-:W-:-:S04]  /*2680*/  LOP3.LUT R15, R15, UR7, RZ, 0x3c, !PT ;  /* 0x000000070f0f7c12 */ /* 0x000fc8000f8e3cff */
[----:B-1----:R-:W-:-:S04]  /*2690*/  SHF.L.U32 R3, R15, 0x1f, RZ ;  /* 0x0000001f0f037819 */ /* 0x002fc800000006ff */
[----:B------:R-:W1:Y:S02]  /*26a0*/  SYNCS.PHASECHK.TRANS64.TRYWAIT P0, [UR4], R3 ;  /* 0x00000003ff0075a7 */ /* 0x000e640008001104 */
[----:B-1----:R-:W-:Y:S05]  /*26b0*/  @!P0 BRA `(.L_x_44) ;  /* 0x0000004c00e08947 */ /* 0x002fea0003800000 */
.L_x_139:
[----:B------:R-:W-:-:S04]  /*26c0*/  UIADD3 UR5, UPT, UPT, UR5, 0x1, URZ ;  /* 0x0000000105057890 */ /* 0x000fc8000fffe0ff */
[----:B------:R-:W-:-:S04]  /*26d0*/  UISETP.NE.AND UP0, UPT, UR5, 0x3, UPT ;  /* 0x000000030500788c */ /* 0x000fc8000bf05270 */
[----:B------:R-:W-:Y:S02]  /*26e0*/  USEL UR4, URZ, 0x1, UP0 ;  /* 0x00000001ff047887 */ /* 0x000fe40008000000 */
[----:B------:R-:W-:-:S04]  /*26f0*/  USEL UR5, UR5, URZ, UP0 ;  /* 0x000000ff05057287 */ /* 0x000fc80008000000 */
[----:B------:R-:W-:Y:S01]  /*2700*/  ULEA UR5, UR5, UR6, 0x3 ;  /* 0x0000000605057291 */ /* 0x000fe2000f8e18ff */
[----:B-1----:R-:W-:-:S04]  /*2710*/  LOP3.LUT R3, R15, UR4, RZ, 0x3c, !PT ;  /* 0x000000040f037c12 */ /* 0x002fc8000f8e3cff */
[----:B------:R-:W-:Y:S01]  /*2720*/  SHF.L.U32 R3, R3, 0x1f, RZ ;  /* 0x0000001f03037819 */ /* 0x000fe200000006ff */
[----:B---3--:R-:W-:-:S07]  /*2730*/  IMAD.U32 R0, RZ, RZ, UR5 ;  /* 0x00000005ff007e24 */ /* 0x008fce000f8e00ff */
.L_x_45:
[----:B-1----:R1:W2:Y:S02]  /*2740*/  SYNCS.PHASECHK.TRANS64.TRYWAIT P0, [R0+URZ], R3 ;  /* 0x00000003000075a7 */ /* 0x0022a400080011ff */
[----:B--2---:R-:W-:Y:S05]  /*2750*/  @!P0 NANOSLEEP.SYNCS 0x989680 ;  /* 0x009896800000895d */ /* 0x004fea0003900000 */
[----:B------:R-:W2:Y:S02]  /*2760*/  @!P0 SYNCS.PHASECHK.TRANS64 P0, [R0+URZ], R3 ;  /* 0x00000003000085a7 */ /* 0x000ea400080010ff */
[----:B--2---:R-:W-:Y:S05]  /*2770*/  @P0 EXIT ;  /* 0x000000000000094d */ /* 0x004fea0003800000 */
[----:B------:R-:W-:Y:S05]  /*2780*/  BRA `(.L_x_45) ;  /* 0xfffffffc00ec7947 */ /* 0x000fea000383ffff */
.L_x_22:
[----:B------:R-:W-:-:S04]  /*2790*/  UISETP.NE.AND UP1, UPT, UR37, URZ, UPT ;  /* 0x000000ff2500728c */ /* 0x000fc8000bf25270 */
[----:B------:R-:W-:-:S09]  /*27a0*/  UISETP.NE.OR UP1, UPT, UR10, 0x1, UP1 ;  /* 0x000000010a00788c */ /* 0x000fd20008f25670 */
[----:B------:R-:W-:Y:S05]  /*27b0*/  BRA.U UP1, `(.L_x_46) ;  /* 0x00000005014c7547 */ /* 0x000fea000b800000 */
[----:B------:R-:W-:Y:S01]  /*27c0*/  HFMA2 R11, -RZ, RZ, 0, 0 ;  /* 0x00000000ff0b7431 */ /* 0x000fe200000001ff */
[----:B------:R-:W-:Y:S01]  /*27d0*/  ISETP.GE.U32.AND P2, PT, R10, 0x2, PT ;  /* 0x000000020a00780c */ /* 0x000fe20003f46070 */
[----:B------:R-:W-:Y:S01]  /*27e0*/  IMAD.MOV.U32 R12, RZ, RZ, 0x1 ;  /* 0x00000001ff0c7424 */ /* 0x000fe200078e00ff */
[----:B------:R-:W-:Y:S01]  /*27f0*/  CS2R R8, SRZ ;  /* 0x0000000000087805 */ /* 0x000fe2000001ff00 */
[----:B------:R-:W-:Y:S01]  /*2800*/  IMAD.MOV.U32 R3, RZ, RZ, RZ ;  /* 0x000000ffff037224 */ /* 0x000fe200078e00ff */
[----:B------:R-:W-:Y:S01]  /*2810*/  UMOV UR4, 0x400 ;  /* 0x0000040000047882 */ /* 0x000fe20000000000 */
[----:B------:R-:W-:Y:S01]  /*2820*/  UMOV UR6, URZ ;  /* 0x000000ff00067c82 */ /* 0x000fe20008000000 */
[----:B------:R-:W-:-:S12]  /*2830*/  ULEA UR37, UR37, UR4, 0x18 ;  /* 0x0000000425257291 */ /* 0x000fd8000f8ec0ff */
.L_x_50:
[----:B------:R-:W-:Y:S02]  /*2840*/  LEA R0, R3, UR37, 0x3 ;  /* 0x0000002503007c11 */ /* 0x000fe4000f8e18ff */
[----:B------:R-:W-:-:S03]  /*2850*/  SHF.L.U32 R5, R8, 0x1f, RZ ;  /* 0x0000001f08057819 */ /* 0x000fc600000006ff */
[----:B------:R-:W-:Y:S01]  /*2860*/  VIADD R4, R0, 0xe0 ;  /* 0x000000e000047836 */ /* 0x000fe20000000000 */
[----:B------:R-:W1:Y:S02]  /*2870*/  SYNCS.PHASECHK.TRANS64.TRYWAIT P0, [R0+URZ+0xd0], R5 ;  /* 0x0000d005000075a7 */ /* 0x000e6400080011ff */
[----:B-1----:R-:W-:Y:S05]  /*2880*/  @!P0 BRA `(.L_x_47) ;  /* 0x0000004c00848947 */ /* 0x002fea0003800000 */
.L_x_140:
[----:B------:R-:W-:Y:S01]  /*2890*/  ULEA UR5, UR6, UR37, 0x3 ;  /* 0x0000002506057291 */ /* 0x000fe2000f8e18ff */
[----:B------:R-:W-:Y:S01]  /*28a0*/  PRMT R4, RZ, 0x654, R4 ;  /* 0x00000654ff047816 */ /* 0x000fe20000000004 */
[----:B-1----:R-:W-:Y:S01]  /*28b0*/  @!P2 IMAD.MOV.U32 R5, RZ, RZ, 0x10 ;  /* 0x00000010ff05a424 */ /* 0x002fe200078e00ff */
[----:B------:R-:W-:Y:S01]  /*28c0*/  SHF.L.U32 R7, R12, 0x1f, RZ ;  /* 0x0000001f0c077819 */ /* 0x000fe200000006ff */
[----:B------:R-:W-:Y:S01]  /*28d0*/  UIADD3 UR4, UPT, UPT, UR5, 0x70, URZ ;  /* 0x0000007005047890 */ /* 0x000fe2000fffe0ff */
[----:B------:R1:W-:Y:S05]  /*28e0*/  SYNCS.ARRIVE.TRANS64.RED.A1T0 RZ, [R4+URZ], RZ ;  /* 0x000000ff04ff79a7 */ /* 0x0003ea00081004ff */
[----:B------:R-:W-:Y:S01]  /*28f0*/  IMAD.U32 R13, RZ, RZ, UR4 ;  /* 0x00000004ff0d7e24 */ /* 0x000fe2000f8e00ff */
[----:B------:R-:W2:Y:S04]  /*2900*/  SYNCS.PHASECHK.TRANS64.TRYWAIT P0, [UR5+0x80], R7 ;  /* 0x00008007ff0075a7 */ /* 0x000ea80008001105 */
[----:B------:R-:W-:Y:S01]  /*2910*/  PRMT R13, R10, 0x654, R13 ;  /* 0x000006540a0d7816 */ /* 0x000fe2000000000d */
[----:B-12---:R-:W-:Y:S06]  /*2920*/  @!P0 BRA `(.L_x_48) ;  /* 0x0000004c00708947 */ /* 0x006fec0003800000 */
.L_x_142:
[----:B------:R-:W-:Y:S01]  /*2930*/  ULEA UR4, UR6, UR37, 0x4 ;  /* 0x0000002506047291 */ /* 0x000fe2000f8e20ff */
[----:B------:R-:W-:Y:S01]  /*2940*/  SEL R2, R13, R2, !P2 ;  /* 0x000000020d027207 */ /* 0x000fe20005000000 */
[----:B------:R-:W-:Y:S01]  /*2950*/  UIADD3 UR5, UPT, UPT, UR5, 0x70, URZ ;  /* 0x0000007005057890 */ /* 0x000fe2000fffe0ff */
[----:B-1----:R-:W-:Y:S01]  /*2960*/  LEA R0, R11, UR37, 0x3 ;  /* 0x000000250b007c11 */ /* 0x002fe2000f8e18ff */
[----:B------:R-:W-:Y:S01]  /*2970*/  UIADD3 UR4, UPT, UPT, UR4, 0x100, URZ ;  /* 0x0000010004047890 */ /* 0x000fe2000fffe0ff */
[----:B------:R1:W-:Y:S01]  /*2980*/  @!P2 SYNCS.ARRIVE.TRANS64.RED RZ, [R2+URZ], R5 ;  /* 0x0000000502ffa9a7 */ /* 0x0003e200080004ff */
[----:B------:R-:W-:Y:S01]  /*2990*/  UIADD3 UR6, UPT, UPT, UR6, 0x1, URZ ;  /* 0x0000000106067890 */ /* 0x000fe2000fffe0ff */
[----:B------:R-:W-:-:S03]  /*29a0*/  VIADD R3, R3, 0x1 ;  /* 0x0000000103037836 */ /* 0x000fc60000000000 */
[----:B------:R-:W-:Y:S02]  /*29b0*/  UISETP.NE.AND UP0, UPT, UR6, 0x2, UPT ;  /* 0x000000020600788c */ /* 0x000fe4000bf05270 */
[----:B------:R-:W-:Y:S01]  /*29c0*/  ISETP.NE.AND P0, PT, R3, 0x2, PT ;  /* 0x000000020300780c */ /* 0x000fe20003f05270 */
[----:B------:R-:W-:Y:S06]  /*29d0*/  UGETNEXTWORKID.BROADCAST [UR4], [UR5] ;  /* 0x00000000040073ca */ /* 0x000fec0008000100 */
[----:B------:R-:W-:Y:S02]  /*29e0*/  USEL UR4, URZ, 0x1, UP0 ;  /* 0x00000001ff047887 */ /* 0x000fe40008000000 */
[----:B------:R-:W-:-:S04]  /*29f0*/  USEL UR6, UR6, URZ, UP0 ;  /* 0x000000ff06067287 */ /* 0x000fc80008000000 */
[----:B------:R-:W-:Y:S02]  /*2a00*/  LOP3.LUT R12, R12, UR4, RZ, 0x3c, !PT ;  /* 0x000000040c0c7c12 */ /* 0x000fe4000f8e3cff */
[----:B-1----:R-:W-:-:S04]  /*2a10*/  SHF.L.U32 R5, R9, 0x1f, RZ ;  /* 0x0000001f09057819 */ /* 0x002fc800000006ff */
[----:B------:R-:W1:Y:S02]  /*2a20*/  SYNCS.PHASECHK.TRANS64.TRYWAIT P1, [R0+URZ+0x70], R5 ;  /* 0x00007005000075a7 */ /* 0x000e6400080211ff */
[----:B-1----:R-:W-:Y:S05]  /*2a30*/  @!P1 BRA `(.L_x_49) ;  /* 0x0000004c00449947 */ /* 0x002fea0003800000 */
.L_x_143:
[----:B------:R-:W-:Y:S01]  /*2a40*/  LEA R4, R11, UR37, 0x4 ;  /* 0x000000250b047c11 */ /* 0x000fe2000f8e20ff */
[----:B-1----:R-:W-:Y:S01]  /*2a50*/  VIADD R0, R0, 0x80 ;  /* 0x0000008000007836 */ /* 0x002fe20000000000 */
[----:B------:R-:W-:Y:S01]  /*2a60*/  SEL R3, R3, RZ, P0 ;  /* 0x000000ff03037207 */ /* 0x000fe20000000000 */
[----:B------:R-:W-:-:S03]  /*2a70*/  VIADD R11, R11, 0x1 ;  /* 0x000000010b0b7836 */ /* 0x000fc60000000000 */
[----:B------:R-:W1:Y:S01]  /*2a80*/  LDS.128 R4, [R4+0x100] ;  /* 0x0001000004047984 */ /* 0x000e620000000c00 */
[----:B------:R-:W-:Y:S02]  /*2a90*/  PRMT R0, RZ, 0x654, R0 ;  /* 0x00000654ff007816 */ /* 0x000fe40000000000 */
[C---:B------:R-:W-:Y:S01]  /*2aa0*/  ISETP.NE.AND P1, PT, R11.reuse, 0x2, PT ;  /* 0x000000020b00780c */ /* 0x040fe20003f25270 */
[----:B------:R-:W-:Y:S01]  /*2ab0*/  @!PT LDS RZ, [RZ] ;  /* 0x00000000fffff984 */ /* 0x000fe20000000800 */
[----:B------:R-:W-:Y:S01]  /*2ac0*/  @!PT LDS RZ, [RZ] ;  /* 0x00000000fffff984 */ /* 0x000fe20000000800 */
[----:B------:R-:W-:Y:S01]  /*2ad0*/  @!PT LDS RZ, [RZ] ;  /* 0x00000000fffff984 */ /* 0x000fe20000000800 */
[----:B------:R-:W-:Y:S01]  /*2ae0*/  @!PT LDS RZ, [RZ] ;  /* 0x00000000fffff984 */ /* 0x000fe20000000800 */
[----:B------:R2:W-:Y:S06]  /*2af0*/  MEMBAR.ALL.CTA ;  /* 0x0000000000007992 */ /* 0x0005ec0000008000 */
[----:B--2---:R-:W2:Y:S01]  /*2b00*/  FENCE.VIEW.ASYNC.S ;  /* 0x00000000000073c6 */ /* 0x004ea20000000000 */
[----:B------:R-:W-:Y:S01]  /*2b10*/  SEL R11, R11, RZ, P1 ;  /* 0x000000ff0b0b7207 */ /* 0x000fe20000800000 */
[----:B--2---:R2:W-:Y:S01]  /*2b20*/  SYNCS.ARRIVE.TRANS64.RED.A1T0 RZ, [R0+URZ], RZ ;  /* 0x000000ff00ff79a7 */ /* 0x0045e200081004ff */
[----:B-1----:R-:W-:-:S02]  /*2b30*/  LOP3.LUT P3, RZ, R6, 0x1, RZ, 0xc0, !PT ;  /* 0x0000000106ff7812 */ /* 0x002fc4000786c0ff */
[----:B------:R-:W-:-:S04]  /*2b40*/  SEL R5, RZ, 0x1, P0 ;  /* 0x00000001ff057807 */ /* 0x000fc80000000000 */
[----:B------:R-:W-:Y:S02]  /*2b50*/  LOP3.LUT R8, R8, R5, RZ, 0x3c, !PT ;  /* 0x0000000508087212 */ /* 0x000fe400078e3cff */
[----:B--2---:R-:W-:-:S04]  /*2b60*/  SEL R0, RZ, 0x1, P1 ;  /* 0x00000001ff007807 */ /* 0x004fc80000800000 */
[----:B------:R-:W-:Y:S01]  /*2b70*/  LOP3.LUT R9, R9, R0, RZ, 0x3c, !PT ;  /* 0x0000000009097212 */ /* 0x000fe200078e3cff */
[----:B------:R-:W-:Y:S06]  /*2b80*/  @P3 BRA `(.L_x_50) ;  /* 0xfffffffc002c3947 */ /* 0x000fec000383ffff */
[----:B------:R-:W-:Y:S01]  /*2b90*/  ULEA UR5, UR6, UR37, 0x3 ;  /* 0x0000002506057291 */ /* 0x000fe2000f8e18ff */
[----:B------:R-:W-:-:S08]  /*2ba0*/  SHF.L.U32 R3, R12, 0x1f, RZ ;  /* 0x0000001f0c037819 */ /* 0x000fd000000006ff */
[----:B------:R-:W1:Y:S02]  /*2bb0*/  SYNCS.PHASECHK.TRANS64 P0, [UR5+0x80], R3 ;  /* 0x00008003ff0075a7 */ /* 0x000e640008001005 */
[----:B-1----:R-:W-:Y:S05]  /*2bc0*/  @P0 BRA `(.L_x_51) ;  /* 0x0000000000080947 */ /* 0x002fea0003800000 */
[----:B------:R-:W1:Y:S02]  /*2bd0*/  SYNCS.PHASECHK.TRANS64.TRYWAIT P0, [UR5+0x80], R3 ;  /* 0x00008003ff0075a7 */ /* 0x000e640008001105 */
[----:B-1----:R-:W-:Y:S05]  /*2be0*/  @!P0 BRA `(.L_x_52) ;  /* 0x0000004800ec8947 */ /* 0x002fea0003800000 */
.L_x_51:
[----:B------:R-:W-:-:S04]  /*2bf0*/  UIADD3 UR4, UPT, UPT, UR6, 0x1, URZ ;  /* 0x0000000106047890 */ /* 0x000fc8000fffe0ff */
[----:B------:R-:W-:-:S04]  /*2c00*/  UISETP.NE.AND UP0, UPT, UR4, 0x2, UPT ;  /* 0x000000020400788c */ /* 0x000fc8000bf05270 */
[----:B------:R-:W-:Y:S02]  /*2c10*/  USEL UR7, URZ, 0x1, UP0 ;  /* 0x00000001ff077887 */ /* 0x000fe40008000000 */
[----:B------:R-:W-:-:S04]  /*2c20*/  USEL UR4, UR4, URZ, UP0 ;  /* 0x000000ff04047287 */ /* 0x000fc80008000000 */
[----:B------:R-:W-:Y:S01]  /*2c30*/  ULEA UR4, UR4, UR37, 0x3 ;  /* 0x0000002504047291 */ /* 0x000fe2000f8e18ff */
[----:B-1----:R-:W-:-:S04]  /*2c40*/  LOP3.LUT R3, R12, UR7, RZ, 0x3c, !PT ;  /* 0x000000070c037c12 */ /* 0x002fc8000f8e3cff */
[----:B------:R-:W-:-:S04]  /*2c50*/  SHF.L.U32 R0, R3, 0x1f, RZ ;  /* 0x0000001f03007819 */ /* 0x000fc800000006ff */
[----:B------:R-:W1:Y:S02]  /*2c60*/  SYNCS.PHASECHK.TRANS64 P0, [UR4+0x80], R0 ;  /* 0x00008000ff0075a7 */ /* 0x000e640008001004 */
[----:B-1----:R-:W-:Y:S05]  /*2c70*/  @P0 EXIT ;  /* 0x000000000000094d */ /* 0x002fea0003800000 */
[----:B------:R-:W-:Y:S02]  /*2c80*/  SHF.L.U32 R3, R3, 0x1f, RZ ;  /* 0x0000001f03037819 */ /* 0x000fe400000006ff */
[----:B------:R-:W-:-:S07]  /*2c90*/  MOV R0, UR4 ;  /* 0x0000000400007c02 */ /* 0x000fce0008000f00 */
.L_x_53:
[----:B-1----:R1:W2:Y:S02]  /*2ca0*/  SYNCS.PHASECHK.TRANS64.TRYWAIT P0, [R0+URZ+0x80], R3 ;  /* 0x00008003000075a7 */ /* 0x0022a400080011ff */
[----:B--2---:R-:W-:Y:S05]  /*2cb0*/  @!P0 NANOSLEEP.SYNCS 0x989680 ;  /* 0x009896800000895d */ /* 0x004fea0003900000 */
[----:B------:R-:W2:Y:S02]  /*2cc0*/  @!P0 SYNCS.PHASECHK.TRANS64 P0, [R0+URZ+0x80], R3 ;  /* 0x00008003000085a7 */ /* 0x000ea400080010ff */
[----:B--2---:R-:W-:Y:S05]  /*2cd0*/  @P0 EXIT ;  /* 0x000000000000094d */ /* 0x004fea0003800000 */
[----:B------:R-:W-:Y:S05]  /*2ce0*/  BRA `(.L_x_53) ;  /* 0xfffffffc00ec7947 */ /* 0x000fea000383ffff */
.L_x_46:
[----:B------:R-:W-:Y:S05]  /*2cf0*/  BRA.U UP4, `(.L_x_54) ;  /* 0x0000001104a07547 */ /* 0x000fea000b800000 */
[----:B------:R-:W-:Y:S01]  /*2d00*/  UMOV UR6, 0x40 ;  /* 0x0000004000067882 */ /* 0x000fe20000000000 */
[----:B------:R-:W-:Y:S01]  /*2d10*/  NOP ;  /* 0x0000000000007918 */ /* 0x000fe20000000000 */
[----:B------:R-:W-:Y:S01]  /*2d20*/  ULEA UR6, UR37, UR6, 0x18 ;  /* 0x0000000625067291 */ /* 0x000fe2000f8ec0ff */
[----:B------:R-:W-:Y:S02]  /*2d30*/  UMOV UR7, 0x400 ;  /* 0x0000040000077882 */ /* 0x000fe40000000000 */
[----:B------:R-:W-:-:S06]  /*2d40*/  ULEA UR37, UR37, UR7, 0x18 ;  /* 0x0000000725257291 */ /* 0x000fcc000f8ec0ff */
[----:B------:R-:W1:Y:S02]  /*2d50*/  LDS.U8 R2, [UR6+0x1c] ;  /* 0x00001c06ff027984 */ /* 0x000e640008000000 */
[----:B-1----:R-:W-:-:S13]  /*2d60*/  ISETP.NE.AND P0, PT, R2, RZ, PT ;  /* 0x000000ff0200720c */ /* 0x002fda0003f05270 */
[----:B------:R-:W-:Y:S05]  /*2d70*/  @P0 BRA `(.L_x_55) ;  /* 0x0000000400080947 */ /* 0x000fea0003800000 */
[----:B------:R-:W-:Y:S02]  /*2d80*/  UISETP.NE.U32.AND UP0, UPT, UR5, 0x1, UPT ;  /* 0x000000010500788c */ /* 0x000fe4000bf05070 */
[----:B------:R-:W-:-:S07]  /*2d90*/  UIADD3 UR8, UPT, UPT, UR6, 0x8, URZ ;  /* 0x0000000806087890 */ /* 0x000fce000fffe0ff */
[----:B------:R-:W-:Y:S05]  /*2da0*/  BRA.U !UP0, `(.L_x_56) ;  /* 0x00000001089c7547 */ /* 0x000fea000b800000 */
[----:B------:R-:W-:Y:S01]  /*2db0*/  ELECT P0, URZ, PT ;  /* 0x0000000000ff782f */ /* 0x000fe20003800000 */
[----:B------:R-:W-:-:S12]  /*2dc0*/  BSSY B0, `(.L_x_56) ;  /* 0x0000025000007945 */ /* 0x000fd80003800000 */
[----:B------:R-:W-:Y:S05]  /*2dd0*/  @!P0 BRA `(.L_x_57) ;  /* 0x00000000008c8947 */ /* 0x000fea0003800000 */
[----:B------:R-:W-:-:S05]  /*2de0*/  UMOV UR7, 0x10 ;  /* 0x0000001000077882 */ /* 0x000fca0000000000 */
[----:B------:R-:W-:Y:S04]  /*2df0*/  DEPBAR.LE SB1, 0x36 ;  /* 0x00009d800000791a */ /* 0x000fe80000000000 */
[----:B------:R-:W1:Y:S02]  /*2e00*/  UTCATOMSWS.2CTA.FIND_AND_SET.ALIGN UP1, UR7, UR7 ;  /* 0x00000007000775e3 */ /* 0x000e640008220800 */
[----:B-1----:R-:W-:Y:S01]  /*2e10*/  MOV R11, UR7 ;  /* 0x00000007000b7c02 */ /* 0x002fe20008000f00 */
[----:B------:R-:W-:Y:S06]  /*2e20*/  BRA.U UP1, `(.L_x_58) ;  /* 0x0000000101187547 */ /* 0x000fec000b800000 */
.L_x_59:
[----:B------:R-:W-:Y:S05]  /*2e30*/  NANOSLEEP 0x64 ;  /* 0x000000640000795d */ /* 0x000fea0003800000 */
[----:B------:R-:W-:-:S05]  /*2e40*/  UMOV UR7, 0x10 ;  /* 0x0000001000077882 */ /* 0x000fca0000000000 */
[----:B------:R-:W-:Y:S04]  /*2e50*/  DEPBAR.LE SB1, 0x36 ;  /* 0x00009d800000791a */ /* 0x000fe80000000000 */
[----:B------:R-:W1:Y:S02]  /*2e60*/  UTCATOMSWS.2CTA.FIND_AND_SET.ALIGN UP1, UR7, UR7 ;  /* 0x00000007000775e3 */ /* 0x000e640008220800 */
[----:B-1----:R-:W-:Y:S01]  /*2e70*/  MOV R11, UR7 ;  /* 0x00000007000b7c02 */ /* 0x002fe20008000f00 */
[----:B------:R-:W-:Y:S05]  /*2e80*/  BRA.U !UP1, `(.L_x_59) ;  /* 0xfffffffd09e87547 */ /* 0x000fea000b83ffff */
.L_x_58:
[----:B------:R-:W1:Y:S01]  /*2e90*/  LDS R5, [UR6+0x10] ;  /* 0x00001006ff057984 */ /* 0x000e620008000800 */
[----:B------:R-:W-:Y:S01]  /*2ea0*/  IMAD.U32 R3, RZ, RZ, UR37 ;  /* 0x00000025ff037e24 */ /* 0x000fe2000f8e00ff */
[----:B------:R-:W-:-:S03]  /*2eb0*/  MOV R2, UR4 ;  /* 0x0000000400027c02 */ /* 0x000fc60008000f00 */
[----:B------:R-:W-:Y:S01]  /*2ec0*/  VIADD R3, R3, 0x120 ;  /* 0x0000012003037836 */ /* 0x000fe20000000000 */
[----:B-1----:R-:W-:-:S04]  /*2ed0*/  SHF.L.U32 R5, R5, 0x1f, RZ ;  /* 0x0000001f05057819 */ /* 0x002fc800000006ff */
[----:B------:R-:W1:Y:S02]  /*2ee0*/  SYNCS.PHASECHK.TRANS64.TRYWAIT P0, [UR6+0x8], R5 ;  /* 0x00000805ff0075a7 */ /* 0x000e640008001106 */
[----:B-1----:R-:W-:Y:S05]  /*2ef0*/  @P0 BRA `(.L_x_60) ;  /* 0x0000000000080947 */ /* 0x002fea0003800000 */
[----:B------:R-:W1:Y:S02]  /*2f00*/  SYNCS.PHASECHK.TRANS64.TRYWAIT P0, [UR6+0x8], R5 ;  /* 0x00000805ff0075a7 */ /* 0x000e640008001106 */
[----:B-1----:R-:W-:Y:S05]  /*2f10*/  @!P0 BRA `(.L_x_61) ;  /* 0x0000004800388947 */ /* 0x002fea0003800000 */
.L_x_60:
[----:B-1----:R-:W-:Y:S01]  /*2f20*/  HFMA2 R4, -RZ, RZ, 0, 5.9604644775390625e-08 ;  /* 0x00000001ff047431 */ /* 0x002fe200000001ff */
[----:B------:R-:W-:Y:S01]  /*2f30*/  UPRMT UR7, UR4, 0x654, UR8 ;  /* 0x0000065404077896 */ /* 0x000fe20008000008 */
[----:B------:R-:W-:Y:S01]  /*2f40*/  IMAD.MOV.U32 R6, RZ, RZ, 0xffff ;  /* 0x0000ffffff067424 */ /* 0x000fe200078e00ff */
[----:B------:R-:W-:Y:S01]  /*2f50*/  PRMT R2, R2, 0x654, R3 ;  /* 0x0000065402027816 */ /* 0x000fe20000000003 */
[----:B------:R-:W-:Y:S02]  /*2f60*/  IMAD.MOV.U32 R5, RZ, RZ, 0x4 ;  /* 0x00000004ff057424 */ /* 0x000fe400078e00ff */
[----:B------:R-:W-:Y:S01]  /*2f70*/  IMAD.SHL.U32 R9, R11, 0x20, RZ ;  /* 0x000000200b097824 */ /* 0x000fe200078e00ff */
[----:B------:R-:W-:Y:S02]  /*2f80*/  MOV R3, UR7 ;  /* 0x0000000700037c02 */ /* 0x000fe40008000f00 */
[-C--:B------:R-:W-:Y:S01]  /*2f90*/  SHF.L.U32 R7, R6, R11.reuse, RZ ;  /* 0x0000000b06077219 */ /* 0x080fe200000006ff */
[----:B------:R1:W-:Y:S01]  /*2fa0*/  SYNCS.ARRIVE.TRANS64.RED RZ, [UR7], R5 ;  /* 0x00000005ffff79a7 */ /* 0x0003e20008000407 */
[----:B------:R-:W-:Y:S01]  /*2fb0*/  SHF.L.U32 R6, R4, R11, RZ ;  /* 0x0000000b04067219 */ /* 0x000fe200000006ff */
[----:B------:R1:W-:Y:S04]  /*2fc0*/  STS [UR37+0x120], R9 ;  /* 0x00012009ff007988 */ /* 0x0003e80008000825 */
[----:B------:R1:W-:Y:S04]  /*2fd0*/  STAS [R2.64], R11 ;  /* 0x0000000b02007dbd */ /* 0x0003e8000c0008ff */
[----:B------:R1:W-:Y:S04]  /*2fe0*/  ATOMS.OR RZ, [UR6+0x14], R7 ;  /* 0x00001407ffff798c */ /* 0x0003e8000b000006 */
[----:B------:R1:W-:Y:S04]  /*2ff0*/  ATOMS.OR RZ, [UR6+0x18], R6 ;  /* 0x00001806ffff798c */ /* 0x0003e8000b000006 */
[----:B------:R1:W-:Y:S02]  /*3000*/  ATOMS.XOR RZ, [UR6+0x10], R4 ;  /* 0x00001004ffff798c */ /* 0x0003e4000b800006 */
.L_x_57:
[----:B------:R-:W-:Y:S05]  /*3010*/  BSYNC B0 ;  /* 0x0000000000007941 */ /* 0x000fea0003800000 */
.L_x_56:
[----:B------:R-:W-:Y:S05]  /*3020*/  BRA.U UP0, `(.L_x_62) ;  /* 0x00000001006c7547 */ /* 0x000fea000b800000 */
[----:B------:R-:W-:-:S03]  /*3030*/  UMOV UR7, 0xffffffff ;  /* 0xffffffff00077882 */ /* 0x000fc60000000000 */
[----:B------:R-:W-:Y:S05]  /*3040*/  BRA.DIV UR7, `(.L_x_63) ;  /* 0x0000004a07047947 */ /* 0x000fea000b800000 */
[----:B------:R-:W-:-:S13]  /*3050*/  ELECT P6, URZ, PT ;  /* 0x0000000000ff782f */ /* 0x000fda00038c0000 */
.L_x_147:
[----:B------:R-:W-:Y:S05]  /*3060*/  @!P6 BRA `(.L_x_62) ;  /* 0x00000000005ce947 */ /* 0x000fea0003800000 */
[----:B-1----:R-:W1:Y:S02]  /*3070*/  LDS R3, [UR6+0x10] ;  /* 0x00001006ff037984 */ /* 0x002e640008000800 */
[----:B-1----:R-:W-:-:S04]  /*3080*/  SHF.L.U32 R3, R3, 0x1f, RZ ;  /* 0x0000001f03037819 */ /* 0x002fc800000006ff */
[----:B------:R-:W1:Y:S02]  /*3090*/  SYNCS.PHASECHK.TRANS64.TRYWAIT P0, [UR6+0x8], R3 ;  /* 0x00000803ff0075a7 */ /* 0x000e640008001106 */
[----:B-1----:R-:W-:Y:S05]  /*30a0*/  @P0 BRA `(.L_x_64) ;  /* 0x0000000000080947 */ /* 0x002fea0003800000 */
[----:B------:R-:W1:Y:S02]  /*30b0*/  SYNCS.PHASECHK.TRANS64.TRYWAIT P0, [UR6+0x8], R3 ;  /* 0x00000803ff0075a7 */ /* 0x000e640008001106 */
[----:B-1----:R-:W-:Y:S05]  /*30c0*/  @!P0 BRA `(.L_x_65) ;  /* 0x0000004800048947 */ /* 0x002fea0003800000 */
.L_x_64:
[----:B------:R-:W2:Y:S01]  /*30d0*/  LDS R5, [UR37+0x120] ;  /* 0x00012025ff057984 */ /* 0x000ea20008000800 */
[----:B-1----:R-:W-:Y:S02]  /*30e0*/  HFMA2 R2, -RZ, RZ, 0, 5.9604644775390625e-08 ;  /* 0x00000001ff027431 */ /* 0x002fe400000001ff */
[----:B------:R-:W-:Y:S01]  /*30f0*/  IMAD.MOV.U32 R3, RZ, RZ, 0xffff ;  /* 0x0000ffffff037424 */ /* 0x000fe200078e00ff */
[----:B------:R-:W-:Y:S01]  /*3100*/  UPRMT UR7, UR4, 0x654, UR8 ;  /* 0x0000065404077896 */ /* 0x000fe20008000008 */
[----:B--2---:R-:W-:-:S03]  /*3110*/  IMAD.SHL.U32 R4, R5, 0x20, RZ ;  /* 0x0000002005047824 */ /* 0x004fc600078e00ff */
[-C--:B------:R-:W-:Y:S02]  /*3120*/  SHF.L.U32 R3, R3, R5.reuse, RZ ;  /* 0x0000000503037219 */ /* 0x080fe400000006ff */
[----:B------:R-:W-:Y:S01]  /*3130*/  SHF.L.U32 R5, R2, R5, RZ ;  /* 0x0000000502057219 */ /* 0x000fe200000006ff */
[----:B------:R2:W-:Y:S04]  /*3140*/  STS [UR37+0x120], R4 ;  /* 0x00012004ff007988 */ /* 0x0005e80008000825 */
[----:B------:R2:W-:Y:S04]  /*3150*/  ATOMS.OR RZ, [UR6+0x14], R3 ;  /* 0x00001403ffff798c */ /* 0x0005e8000b000006 */
[----:B------:R2:W-:Y:S01]  /*3160*/  ATOMS.OR RZ, [UR6+0x18], R5 ;  /* 0x00001805ffff798c */ /* 0x0005e2000b000006 */
[----:B------:R-:W-:Y:S03]  /*3170*/  SYNCS.ARRIVE.TRANS64.RED.A1T0 RZ, [UR7], RZ ;  /* 0x000000ffffff79a7 */ /* 0x000fe60008100407 */
[----:B------:R2:W-:Y:S01]  /*3180*/  ATOMS.XOR RZ, [UR6+0x10], R2 ;  /* 0x00001002ffff798c */ /* 0x0005e2000b800006 */
[----:B------:R-:W-:Y:S05]  /*3190*/  BRA `(.L_x_62) ;  /* 0x0000000000107947 */ /* 0x000fea0003800000 */
.L_x_55:
[----:B------:R-:W-:-:S05]  /*31a0*/  MOV R2, 0xffffffff ;  /* 0xffffffff00027802 */ /* 0x000fca0000000f00 */
[----:B------:R1:W-:Y:S02]  /*31b0*/  STS [UR37+0x120], R2 ;  /* 0x00012002ff007988 */ /* 0x0003e40008000825 */
[----:B-1----:R-:W-:Y:S02]  /*31c0*/  MOV R2, 0x31e0 ;  /* 0x000031e000027802 */ /* 0x002fe40000000f00 */
[----:B-----5:R-:W-:Y:S05]  /*31d0*/  CALL.REL.NOINC `($__internal_1_$__cuda_sm10x_tcgen05_guardrail_trap_phase_invalid_during_alloc) ;  /* 0x0000004c00647944 */ /* 0x020fea0003c00000 */
.L_x_62:
[----:B------:R-:W-:Y:S05]  /*31e0*/  WARPSYNC.ALL ;  /* 0x0000000000007948 */ /* 0x000fea0003800000 */
[----:B------:R-:W3:Y:S01]  /*31f0*/  S2UR UR8, SR_CgaCtaId ;  /* 0x00000000000879c3 */ /* 0x000ee20000008800 */
[----:B------:R-:W-:Y:S01]  /*3200*/  UMOV UR6, 0x400 ;  /* 0x0000040000067882 */ /* 0x000fe20000000000 */
[----:B------:R-:W-:-:S06]  /*3210*/  NOP ;  /* 0x0000000000007918 */ /* 0x000fcc0000000000 */
[----:B------:R-:W-:Y:S06]  /*3220*/  BAR.ARV 0x6, 0xa0 ;  /* 0x0182800000007b1d */ /* 0x000fec0000002000 */
[----:B------:R-:W-:Y:S01]  /*3230*/  LOP3.LUT R0, R0, 0xffff, RZ, 0xc0, !PT ;  /* 0x0000ffff00007812 */ /* 0x000fe200078ec0ff */
[----:B-1----:R-:W-:Y:S01]  /*3240*/  IMAD.MOV.U32 R9, RZ, RZ, 0x1 ;  /* 0x00000001ff097424 */ /* 0x002fe200078e00ff */
[----:B------:R-:W-:Y:S01]  /*3250*/  LOP3.LUT R8, R8, 0xffff, RZ, 0xc0, !PT ;  /* 0x0000ffff08087812 */ /* 0x000fe200078ec0ff */
[----:B------:R-:W-:Y:S01]  /*3260*/  UMOV UR22, URZ ;  /* 0x000000ff00167c82 */ /* 0x000fe20008000000 */
[----:B------:R-:W-:Y:S01]  /*3270*/  R2UR UR12, R0 ;  /* 0x00000000000c72ca */ /* 0x000fe200000e0000 */
[----:B------:R-:W-:Y:S01]  /*3280*/  UMOV UR21, URZ ;  /* 0x000000ff00157c82 */ /* 0x000fe20008000000 */
[----:B------:R-:W-:Y:S01]  /*3290*/  R2UR UR13, R8 ;  /* 0x00000000080d72ca */ /* 0x000fe200000e0000 */
[----:B------:R-:W-:Y:S01]  /*32a0*/  IMAD.MOV.U32 R8, RZ, RZ, RZ ;  /* 0x000000ffff087224 */ /* 0x000fe200078e00ff */
[----:B------:R-:W-:Y:S01]  /*32b0*/  UMOV UR20, URZ ;  /* 0x000000ff00147c82 */ /* 0x000fe20008000000 */
[----:B------:R-:W-:-:S02]  /*32c0*/  UISETP.NE.AND UP2, UPT, UR5, URZ, UPT ;  /* 0x000000ff0500728c */ /* 0x000fc4000bf45270 */
[----:B---3--:R-:W-:Y:S01]  /*32d0*/  ULEA UR8, UR8, UR6, 0x18 ;  /* 0x0000000608087291 */ /* 0x008fe2000f8ec0ff */
[----:B------:R-:W1:Y:S03]  /*32e0*/  LDCU UR6, c[0x0][0x38c] ;  /* 0x00007180ff0677ac */ /* 0x000e660008000800 */
[----:B------:R-:W-:Y:S02]  /*32f0*/  UIADD3 UR14, UPT, UPT, UR8, 0x3300, URZ ;  /* 0x00003300080e7890 */ /* 0x000fe4000fffe0ff */
[----:B------:R-:W-:-:S03]  /*3300*/  UIADD3 UR15, UPT, UPT, UR8, 0x6300, URZ ;  /* 0x00006300080f7890 */ /* 0x000fc6000fffe0ff */
[----:B--2---:R-:W2:Y:S01]  /*3310*/  LDS R2, [UR8+0x120] ;  /* 0x00012008ff027984 */ /* 0x004ea20008000800 */
[----:B------:R-:W-:Y:S02]  /*3320*/  USHF.R.U32.HI UR14, URZ, 0x4, UR14 ;  /* 0x00000004ff0e7899 */ /* 0x000fe4000801160e */
[----:B------:R-:W-:Y:S02]  /*3330*/  USHF.R.U32.HI UR15, URZ, 0x4, UR15 ;  /* 0x00000004ff0f7899 */ /* 0x000fe4000801160f */
[----:B------:R-:W-:Y:S02]  /*3340*/  ULOP3.LUT UR14, UR14, 0x3fff, URZ, 0xc0, !UPT ;  /* 0x00003fff0e0e7892 */ /* 0x000fe4000f8ec0ff */
[----:B------:R-:W-:Y:S02]  /*3350*/  ULOP3.LUT UR15, UR15, 0x3fff, URZ, 0xc0, !UPT ;  /* 0x00003fff0f0f7892 */ /* 0x000fe4000f8ec0ff */
[----:B------:R-:W-:Y:S02]  /*3360*/  ULOP3.LUT UR14, UR14, 0x10000, URZ, 0xfc, !UPT ;  /* 0x000100000e0e7892 */ /* 0x000fe4000f8efcff */
[----:B-1----:R-:W-:-:S02]  /*3370*/  UIADD3 UR6, UPT, UPT, UR6, 0x1f, URZ ;  /* 0x0000001f06067890 */ /* 0x002fc4000fffe0ff */
[----:B------:R-:W-:Y:S02]  /*3380*/  ULOP3.LUT UR15, UR15, 0x10000, URZ, 0xfc, !UPT ;  /* 0x000100000f0f7892 */ /* 0x000fe4000f8efcff */
[----:B------:R-:W-:Y:S01]  /*3390*/  USHF.R.S32.HI UR7, URZ, 0x1f, UR6 ;  /* 0x0000001fff077899 */ /* 0x000fe20008011406 */
[----:B------:R-:W-:Y:S01]  /*33a0*/  UMOV UR28, 0x0 ;  /* 0x00000000001c7882 */ /* 0x000fe20000000000 */
[----:B------:R-:W-:Y:S02]  /*33b0*/  UMOV UR29, 0x8100010 ;  /* 0x08100010001d7882 */ /* 0x000fe40000000000 */
[----:B------:R-:W-:Y:S01]  /*33c0*/  ULEA.HI UR7, UR7, UR6, URZ, 0x5 ;  /* 0x0000000607077291 */ /* 0x000fe2000f8f28ff */
[----:B------:R-:W-:Y:S01]  /*33d0*/  UMOV UR26, 0x0 ;  /* 0x00000000001a7882 */ /* 0x000fe20000000000 */
[----:B------:R-:W-:Y:S02]  /*33e0*/  UMOV UR27, 0x8100010 ;  /* 0x08100010001b7882 */ /* 0x000fe40000000000 */
[----:B------:R-:W-:-:S04]  /*33f0*/  USHF.R.S32.HI UR7, URZ, 0x5, UR7 ;  /* 0x00000005ff077899 */ /* 0x000fc80008011407 */
[----:B------:R-:W-:-:S04]  /*3400*/  UISETP.LT.AND UP0, UPT, UR7, 0x1, UPT ;  /* 0x000000010700788c */ /* 0x000fc8000bf01270 */
[----:B------:R-:W-:Y:S01]  /*3410*/  USEL UR23, UR7, 0x1, !UP0 ;  /* 0x0000000107177887 */ /* 0x000fe2000c000000 */
[----:B--2---:R-:W-:Y:S02]  /*3420*/  R2UR UR24, R2 ;  /* 0x00000000021872ca */ /* 0x004fe400000e0000 */
[----:B------:R-:W-:-:S13]  /*3430*/  CS2R R2, SRZ ;  /* 0x0000000000027805 */ /* 0x000fda000001ff00 */
.L_x_73:
[C---:B------:R-:W-:Y:S02]  /*3440*/  LEA R0, R8.reuse, UR8, 0x3 ;  /* 0x0000000808007c11 */ /* 0x040fe4000f8e18ff */
[----:B------:R-:W-:Y:S02]  /*3450*/  SHF.L.U32 R5, R3, 0x1f, RZ ;  /* 0x0000001f03057819 */ /* 0x000fe400000006ff */
[----:B------:R-:W-:Y:S02]  /*3460*/  LEA R4, R8, UR8, 0x4 ;  /* 0x0000000808047c11 */ /* 0x000fe4000f8e20ff */
[----:B------:R-:W1:Y:S02]  /*3470*/  SYNCS.PHASECHK.TRANS64.TRYWAIT P0, [R0+URZ+0x70], R5 ;  /* 0x00007005000075a7 */ /* 0x000e6400080011ff */
[----:B-1-34-:R-:W-:Y:S05]  /*3480*/  @!P0 BRA `(.L_x_66) ;  /* 0x00000044002c8947 */ /* 0x01afea0003800000 */
.L_x_148:
[----:B-1----:R-:W1:Y:S01]  /*3490*/  LDS.128 R4, [R4+0x100] ;  /* 0x0001000004047984 */ /* 0x002e620000000c00 */
[----:B------:R-:W-:Y:S02]  /*34a0*/  VIADD R0, R0, 0x80 ;  /* 0x0000008000007836 */ /* 0x000fe40000000000 */
[----:B------:R-:W-:Y:S01]  /*34b0*/  VIADD R8, R8, 0x1 ;  /* 0x0000000108087836 */ /* 0x000fe20000000000 */
[----:B------:R-:W-:Y:S01]  /*34c0*/  @!PT LDS RZ, [RZ] ;  /* 0x00000000fffff984 */ /* 0x000fe20000000800 */
[----:B------:R-:W-:Y:S01]  /*34d0*/  @!PT LDS RZ, [RZ] ;  /* 0x00000000fffff984 */ /* 0x000fe20000000800 */
[----:B------:R-:W-:Y:S01]  /*34e0*/  @!PT LDS RZ, [RZ] ;  /* 0x00000000fffff984 */ /* 0x000fe20000000800 */
[----:B------:R-:W-:Y:S01]  /*34f0*/  @!PT LDS RZ, [RZ] ;  /* 0x00000000fffff984 */ /* 0x000fe20000000800 */
[----:B------:R2:W-:Y:S06]  /*3500*/  MEMBAR.ALL.CTA ;  /* 0x0000000000007992 */ /* 0x0005ec0000008000 */
[----:B--2---:R-:W2:Y:S01]  /*3510*/  FENCE.VIEW.ASYNC.S ;  /* 0x00000000000073c6 */ /* 0x004ea20000000000 */
[----:B------:R-:W-:-:S04]  /*3520*/  PRMT R0, RZ, 0x654, R0 ;  /* 0x00000654ff007816 */ /* 0x000fc80000000000 */
[----:B--2---:R2:W-:Y:S01]  /*3530*/  SYNCS.ARRIVE.TRANS64.RED.A1T0 RZ, [R0+URZ], RZ ;  /* 0x000000ff00ff79a7 */ /* 0x0045e200081004ff */
[----:B-1----:R-:W-:Y:S01]  /*3540*/  LOP3.LUT P1, RZ, R6, 0x1, RZ, 0xc0, !PT ;  /* 0x0000000106ff7812 */ /* 0x002fe2000782c0ff */
[----:B--2---:R-:W-:-:S12]  /*3550*/  BRA.U UP2, `(.L_x_67) ;  /* 0x0000000102e07547 */ /* 0x004fd8000b800000 */
[----:B------:R-:W1:Y:S01]  /*3560*/  LDCU UR6, c[0x0][0x38c] ;  /* 0x00007180ff0677ac */ /* 0x000e620008000800 */
[----:B------:R-:W-:Y:S02]  /*3570*/  PLOP3.LUT P2, PT, PT, PT, PT, 0x80, 0x8 ;  /* 0x000000000008781c */ /* 0x000fe40003f4f070 */
[----:B------:R-:W-:Y:S01]  /*3580*/  SHF.L.U32 R5, R9, 0x1f, RZ ;  /* 0x0000001f09057819 */ /* 0x000fe200000006ff */
[----:B------:R-:W-:Y:S02]  /*3590*/  ULEA UR10, UR22, UR8, 0x3 ;  /* 0x00000008160a7291 */ /* 0x000fe4000f8e18ff */
[----:B------:R-:W-:Y:S02]  /*35a0*/  ULEA UR11, UR22, UR24, 0x5 ;  /* 0x00000018160b7291 */ /* 0x000fe4000f8e28ff */
[----:B-1----:R-:W-:-:S06]  /*35b0*/  UISETP.GE.AND UP0, UPT, UR6, 0x1, UPT ;  /* 0x000000010600788c */ /* 0x002fcc000bf06270 */
[----:B------:R-:W-:-:S05]  /*35c0*/  PLOP3.LUT P0, PT, PT, PT, UP0, 0x80, 0x8 ;  /* 0x000000000008781c */ /* 0x000fca0003f0f008 */
[----:B------:R-:W-:-:S08]  /*35d0*/  @UP0 ULEA UR6, UR21, UR8, 0x3 ;  /* 0x0000000815060291 */ /* 0x000fd0000f8e18ff */
[----:B------:R-:W-:-:S04]  /*35e0*/  @P0 SHF.L.U32 R0, R2, 0x1f, RZ ;  /* 0x0000001f02000819 */ /* 0x000fc800000006ff */
[----:B------:R1:W2:Y:S01]  /*35f0*/  @P0 SYNCS.PHASECHK.TRANS64.TRYWAIT P2, [UR6], R0 ;  /* 0x00000000ff0005a7 */ /* 0x0002a20008041106 */
[----:B------:R-:W3:Y:S02]  /*3600*/  SYNCS.PHASECHK.TRANS64.TRYWAIT P0, [UR10+0xb0], R5 ;  /* 0x0000b005ff0075a7 */ /* 0x000ee4000800110a */
[----:B-123--:R-:W-:Y:S05]  /*3610*/  @!P0 BRA `(.L_x_68) ;  /* 0x0000004000dc8947 */ /* 0x00efea0003800000 */
.L_x_150:
[----:B------:R-:W-:Y:S01]  /*3620*/  UMOV UR19, UR20 ;  /* 0x0000001400137c82 */ /* 0x000fe20008000000 */
[----:B------:R-:W-:Y:S05]  /*3630*/  BRA.U !UP0, `(.L_x_69) ;  /* 0x0000000108987547 */ /* 0x000fea000b800000 */
[----:B------:R-:W-:Y:S02]  /*3640*/  UIADD3 UR19, UPT, UPT, UR23, UR20, URZ ;  /* 0x0000001417137290 */ /* 0x000fe4000fffe0ff */
[----:B------:R-:W-:Y:S01]  /*3650*/  UPLOP3.LUT UP3, UPT, UPT, UPT, UPT, 0x40, 0x4 ;  /* 0x000000000004789c */ /* 0x000fe20003f6e870 */
[----:B------:R-:W-:Y:S01]  /*3660*/  UMOV UR18, UR7 ;  /* 0x0000000700127c82 */ /* 0x000fe20008000000 */
[----:B------:R-:W-:-:S09]  /*3670*/  UMOV UR17, UR21 ;  /* 0x0000001500117c82 */ /* 0x000fd20008000000 */
.L_x_72:
[----:B--2---:R-:W-:Y:S01]  /*3680*/  ULEA UR9, UR17, UR8, 0x3 ;  /* 0x0000000811097291 */ /* 0x004fe2000f8e18ff */
[----:B---3--:R-:W-:Y:S11]  /*3690*/  @P2 BRA `(.L_x_70) ;  /* 0x00000000000c2947 */ /* 0x008ff60003800000 */
[----:B-1----:R-:W-:Y:S04]  /*36a0*/  SHF.L.U32 R5, R2, 0x1f, RZ ;  /* 0x0000001f02057819 */ /* 0x002fe800000006ff */
[----:B------:R-:W1:Y:S02]  /*36b0*/  SYNCS.PHASECHK.TRANS64.TRYWAIT P0, [UR9], R5 ;  /* 0x00000005ff0075a7 */ /* 0x000e640008001109 */
[----:B-1----:R-:W-:Y:S05]  /*36c0*/  @!P0 BRA `(.L_x_71) ;  /* 0x0000004000c88947 */ /* 0x002fea0003800000 */
.L_x_70:
[----:B------:R-:W-:Y:S01]  /*36d0*/  UISETP.NE.AND UP0, UPT, UR18, 0x1, UPT ;  /* 0x000000011200788c */ /* 0x000fe2000bf05270 */
[----:B------:R-:W-:Y:S01]  /*36e0*/  PLOP3.LUT P2, PT, PT, PT, PT, 0x80, 0x8 ;  /* 0x000000000008781c */ /* 0x000fe20003f4f070 */
[----:B------:R-:W-:Y:S02]  /*36f0*/  UIADD3 UR21, UPT, UPT, UR17, 0x1, URZ ;  /* 0x0000000111157890 */ /* 0x000fe4000fffe0ff */
[----:B------:R-:W-:Y:S02]  /*3700*/  ULEA UR30, UR17, UR15, 0x7 ;  /* 0x0000000f111e7291 */ /* 0x000fe4000f8e38ff */
[----:B------:R-:W-:Y:S01]  /*3710*/  UISETP.NE.AND UP1, UPT, UR21, 0x3, UPT ;  /* 0x000000031500788c */ /* 0x000fe2000bf25270 */
[----:B------:R-:W-:Y:S01]  /*3720*/  PLOP3.LUT P0, PT, PT, PT, UP0, 0x80, 0x8 ;  /* 0x000000000008781c */ /* 0x000fe20003f0f008 */
[----:B------:R-:W-:Y:S02]  /*3730*/  ULEA UR32, UR17, UR14, 0x8 ;  /* 0x0000000e11207291 */ /* 0x000fe4000f8e40ff */
[----:B------:R-:W-:Y:S02]  /*3740*/  USEL UR16, URZ, 0x1, UP1 ;  /* 0x00000001ff107887 */ /* 0x000fe40008800000 */
[----:B------:R-:W-:Y:S02]  /*3750*/  USEL UR21, UR21, URZ, UP1 ;  /* 0x000000ff15157287 */ /* 0x000fe40008800000 */
[----:B------:R-:W-:Y:S02]  /*3760*/  UIADD3 UR36, UPT, UPT, UR30, 0x2, URZ ;  /* 0x000000021e247890 */ /* 0x000fe4000fffe0ff */
[----:B------:R-:W-:Y:S01]  /*3770*/  @UP0 ULEA UR6, UR21, UR8, 0x3 ;  /* 0x0000000815060291 */ /* 0x000fe2000f8e18ff */
[----:B------:R-:W-:Y:S01]  /*3780*/  LOP3.LUT R2, R2, UR16, RZ, 0x3c, !PT ;  /* 0x0000001002027c12 */ /* 0x000fe2000f8e3cff */
[----:B------:R-:W-:Y:S02]  /*3790*/  UIADD3 UR34, UPT, UPT, UR32, 0x2, URZ ;  /* 0x0000000220227890 */ /* 0x000fe4000fffe0ff */
[----:B------:R-:W-:Y:S01]  /*37a0*/  UIADD3 UR9, UPT, UPT, UR9, 0x18, URZ ;  /* 0x0000001809097890 */ /* 0x000fe2000fffe0ff */
[----:B-1----:R-:W-:Y:S01]  /*37b0*/  @P0 SHF.L.U32 R0, R2, 0x1f, RZ ;  /* 0x0000001f02000819 */ /* 0x002fe200000006ff */
[----:B------:R-:W-:Y:S01]  /*37c0*/  UMOV UR31, 0x80004020 ;  /* 0x80004020001f7882 */ /* 0x000fe20000000000 */
[----:B------:R-:W-:Y:S01]  /*37d0*/  UMOV UR33, 0x80004020 ;  /* 0x8000402000217882 */ /* 0x000fe20000000000 */
[----:B------:R-:W-:Y:S01]  /*37e0*/  UMOV UR37, 0x80004020 ;  /* 0x8000402000257882 */ /* 0x000fe20000000000 */
[----:B------:R2:W3:Y:S01]  /*37f0*/  @P0 SYNCS.PHASECHK.TRANS64.TRYWAIT P2, [UR6], R0 ;  /* 0x00000000ff0005a7 */ /* 0x0004e20008041106 */
[----:B------:R-:W-:Y:S01]  /*3800*/  UIADD3 UR20, UPT, UPT, UR20, 0x1, URZ ;  /* 0x0000000114147890 */ /* 0x000fe2000fffe0ff */
[----:B------:R2:W-:Y:S01]  /*3810*/  UTCHMMA.2CTA gdesc[UR32], gdesc[UR30], tmem[UR11], tmem[UR28], idesc[UR29], UP3 ;  /* 0x00ff1c1e200075ea */ /* 0x0005e20009a0000b */
[----:B------:R-:W-:Y:S02]  /*3820*/  UIADD3 UR18, UPT, UPT, UR18, -0x1, URZ ;  /* 0xffffffff12127890 */ /* 0x000fe4000fffe0ff */
[----:B------:R-:W-:Y:S02]  /*3830*/  UISETP.NE.AND UP0, UPT, UR20, UR19, UPT ;  /* 0x000000131400728c */ /* 0x000fe4000bf05270 */
[----:B------:R-:W-:Y:S01]  /*3840*/  UPLOP3.LUT UP3, UPT, UPT, UPT, UPT, 0x80, 0x8 ;  /* 0x000000000008789c */ /* 0x000fe20003f6f070 */
[----:B------:R-:W-:Y:S01]  /*3850*/  UMOV UR35, 0x80004020 ;  /* 0x8000402000237882 */ /* 0x000fe20000000000 */
[----:B------:R-:W-:Y:S01]  /*3860*/  UMOV UR17, UR21 ;  /* 0x0000001500117c82 */ /* 0x000fe20008000000 */
[----:B------:R2:W-:Y:S01]  /*3870*/  UTCHMMA.2CTA gdesc[UR34], gdesc[UR36], tmem[UR11], tmem[UR26], idesc[UR27], UPT ;  /* 0x00ff1a24220075ea */ /* 0x0005e2000ba0000b */
[----:B------:R2:W-:Y:S03]  /*3880*/  UTCBAR.2CTA.MULTICAST [UR9], URZ, UR13 ;  /* 0x000000ff090073e9 */ /* 0x0005e6000820080d */
[----:B------:R-:W-:Y:S05]  /*3890*/  BRA.U UP0, `(.L_x_72) ;  /* 0xfffffffd00787547 */ /* 0x000fea000b83ffff */
.L_x_69:
[----:B------:R-:W-:Y:S01]  /*38a0*/  UIADD3 UR10, UPT, UPT, UR10, 0x90, URZ ;  /* 0x000000900a0a7890 */ /* 0x000fe2000fffe0ff */
[----:B------:R-:W-:-:S08]  /*38b0*/  UMOV UR20, UR19 ;  /* 0x0000001300147c82 */ /* 0x000fd00008000000 */
[----:B------:R4:W-:Y:S01]  /*38c0*/  UTCBAR.2CTA.MULTICAST [UR10], URZ, UR12 ;  /* 0x000000ff0a0073e9 */ /* 0x0009e2000820080c */
[----:B------:R-:W-:Y:S02]  /*38d0*/  NOP ;  /* 0x0000000000007918 */ /* 0x000fe40000000000 */
.L_x_67:
[----:B------:R-:W-:Y:S01]  /*38e0*/  UIADD3 UR22, UPT, UPT, UR22, 0x1, URZ ;  /* 0x0000000116167890 */ /* 0x000fe2000fffe0ff */
[----:B------:R-:W-:-:S03]  /*38f0*/  ISETP.NE.AND P0, PT, R8, 0x2, PT ;  /* 0x000000020800780c */ /* 0x000fc60003f05270 */
[----:B------:R-:W-:Y:S01]  /*3900*/  UISETP.NE.AND UP0, UPT, UR22, 0x4, UPT ;  /* 0x000000041600788c */ /* 0x000fe2000bf05270 */
[----:B-12---:R-:W-:Y:S02]  /*3910*/  SEL R0, RZ, 0x1, P0 ;  /* 0x00000001ff007807 */ /* 0x006fe40000000000 */
[----:B------:R-:W-:Y:S01]  /*3920*/  SEL R8, R8, RZ, P0 ;  /* 0x000000ff08087207 */ /* 0x000fe20000000000 */
[----:B------:R-:W-:Y:S01]  /*3930*/  USEL UR6, URZ, 0x1, UP0 ;  /* 0x00000001ff067887 */ /* 0x000fe20008000000 */
[----:B------:R-:W-:Y:S01]  /*3940*/  LOP3.LUT R3, R3, R0, RZ, 0x3c, !PT ;  /* 0x0000000003037212 */ /* 0x000fe200078e3cff */
[----:B------:R-:W-:-:S04]  /*3950*/  USEL UR22, UR22, URZ, UP0 ;  /* 0x000000ff16167287 */ /* 0x000fc80008000000 */
[----:B------:R-:W-:Y:S01]  /*3960*/  LOP3.LUT R9, R9, UR6, RZ, 0x3c, !PT ;  /* 0x0000000609097c12 */ /* 0x000fe2000f8e3cff */
[----:B------:R-:W-:Y:S07]  /*3970*/  @P1 BRA `(.L_x_73) ;  /* 0xfffffff800b01947 */ /* 0x000fee000383ffff */
[----:B------:R-:W1:Y:S01]  /*3980*/  S2UR UR6, SR_CgaCtaId ;  /* 0x00000000000679c3 */ /* 0x000e620000008800 */
[----:B------:R-:W-:Y:S01]  /*3990*/  ELECT P0, URZ, PT ;  /* 0x0000000000ff782f */ /* 0x000fe20003800000 */
[----:B------:R-:W-:Y:S01]  /*39a0*/  HFMA2 R0, -RZ, RZ, 0, 5.9604644775390625e-08 ;  /* 0x00000001ff007431 */ /* 0x000fe200000001ff */
[----:B------:R-:W-:-:S05]  /*39b0*/  UMOV UR7, 0x40 ;  /* 0x0000004000077882 */ /* 0x000fca0000000000 */
[----:B------:R-:W-:Y:S01]  /*39c0*/  UVIRTCOUNT.DEALLOC.SMPOOL 0x80 ;  /* 0x000000800000784c */ /* 0x000fe20000000000 */
[----:B------:R-:W-:Y:S02]  /*39d0*/  UISETP.NE.AND UP0, UPT, UR5, URZ, UPT ;  /* 0x000000ff0500728c */ /* 0x000fe4000bf05270 */
[----:B-1----:R-:W-:-:S09]  /*39e0*/  ULEA UR6, UR6, UR7, 0x18 ;  /* 0x0000000706067291 */ /* 0x002fd2000f8ec0ff */
[----:B------:R1:W-:Y:S01]  /*39f0*/  @P0 STS.U8 [UR6+0x1c], R0 ;  /* 0x00001c00ff000988 */ /* 0x0003e20008000006 */
[----:B------:R-:W-:Y:S05]  /*3a00*/  BRA.U UP0, `(.L_x_74) ;  /* 0x0000000100a07547 */ /* 0x000fea000b800000 */
[----:B------:R-:W-:Y:S01]  /*3a10*/  UIADD3 UR5, UPT, UPT, UR8, 0xb0, URZ ;  /* 0x000000b008057890 */ /* 0x000fe2000fffe0ff */
[----:B------:R-:W-:-:S03]  /*3a20*/  SHF.L.U32 R3, R9, 0x1f, RZ ;  /* 0x0000001f09037819 */ /* 0x000fc600000006ff */
[----:B------:R-:W-:-:S09]  /*3a30*/  ULEA UR7, UR22, UR5, 0x3 ;  /* 0x0000000516077291 */ /* 0x000fd2000f8e18ff */
[----:B------:R-:W2:Y:S02]  /*3a40*/  SYNCS.PHASECHK.TRANS64.TRYWAIT P0, [UR7], R3 ;  /* 0x00000003ff0075a7 */ /* 0x000ea40008001107 */
[----:B--2---:R-:W-:Y:S05]  /*3a50*/  @!P0 BRA `(.L_x_75) ;  /* 0x0000003c00fc8947 */ /* 0x004fea0003800000 */
.L_x_153:
[----:B------:R-:W-:-:S04]  /*3a60*/  UIADD3 UR9, UPT, UPT, UR22, 0x1, URZ ;  /* 0x0000000116097890 */ /* 0x000fc8000fffe0ff */
[----:B------:R-:W-:-:S04]  /*3a70*/  UISETP.NE.AND UP1, UPT, UR9, 0x4, UPT ;  /* 0x000000040900788c */ /* 0x000fc8000bf25270 */
[----:B----4-:R-:W-:Y:S02]  /*3a80*/  USEL UR10, URZ, 0x1, UP1 ;  /* 0x00000001ff0a7887 */ /* 0x010fe40008800000 */
[----:B------:R-:W-:-:S04]  /*3a90*/  USEL UR9, UR9, URZ, UP1 ;  /* 0x000000ff09097287 */ /* 0x000fc80008800000 */
[----:B------:R-:W-:Y:S01]  /*3aa0*/  ULEA UR7, UR9, UR5, 0x3 ;  /* 0x0000000509077291 */ /* 0x000fe2000f8e18ff */
[----:B------:R-:W-:-:S04]  /*3ab0*/  LOP3.LUT R2, R9, UR10, RZ, 0x3c, !PT ;  /* 0x0000000a09027c12 */ /* 0x000fc8000f8e3cff */
[----:B-1----:R-:W-:-:S04]  /*3ac0*/  SHF.L.U32 R3, R2, 0x1f, RZ ;  /* 0x0000001f02037819 */ /* 0x002fc800000006ff */
[----:B------:R-:W1:Y:S02]  /*3ad0*/  SYNCS.PHASECHK.TRANS64.TRYWAIT P0, [UR7], R3 ;  /* 0x00000003ff0075a7 */ /* 0x000e640008001107 */
[----:B-1----:R-:W-:Y:S05]  /*3ae0*/  @!P0 BRA `(.L_x_76) ;  /* 0x0000003c00f08947 */ /* 0x002fea0003800000 */
.L_x_155:
        /* <DEDUP_REMOVED lines=9> */
.L_x_157:
[----:B------:R-:W-:-:S04]  /*3b80*/  UIADD3 UR9, UPT, UPT, UR9, 0x1, URZ ;  /* 0x0000000109097890 */ /* 0x000fc8000fffe0ff */
[----:B------:R-:W-:-:S04]  /*3b90*/  UISETP.NE.AND UP1, UPT, UR9, 0x4, UPT ;  /* 0x000000040900788c */ /* 0x000fc8000bf25270 */
[----:B------:R-:W-:Y:S02]  /*3ba0*/  USEL UR7, URZ, 0x1, UP1 ;  /* 0x00000001ff077887 */ /* 0x000fe40008800000 */
[----:B------:R-:W-:-:S04]  /*3bb0*/  USEL UR9, UR9, URZ, UP1 ;  /* 0x000000ff09097287 */ /* 0x000fc80008800000 */
[----:B------:R-:W-:Y:S01]  /*3bc0*/  ULEA UR9, UR9, UR5, 0x3 ;  /* 0x0000000509097291 */ /* 0x000fe2000f8e18ff */
[----:B-1----:R-:W-:-:S04]  /*3bd0*/  LOP3.LUT R3, R2, UR7, RZ, 0x3c, !PT ;  /* 0x0000000702037c12 */ /* 0x002fc8000f8e3cff */
[----:B------:R-:W-:Y:S01]  /*3be0*/  SHF.L.U32 R3, R3, 0x1f, RZ ;  /* 0x0000001f03037819 */ /* 0x000fe200000006ff */
[----:B------:R-:W-:-:S04]  /*3bf0*/  IMAD.U32 R0, RZ, RZ, UR9 ;  /* 0x00000009ff007e24 */ /* 0x000fc8000f8e00ff */
[----:B------:R1:W2:Y:S03]  /*3c00*/  SYNCS.PHASECHK.TRANS64.TRYWAIT P0, [R0+URZ], R3 ;  /* 0x00000003000075a7 */ /* 0x0002a600080011ff */
[----:B--2---:R-:W-:Y:S05]  /*3c10*/  @!P0 NANOSLEEP.SYNCS 0x989680 ;  /* 0x009896800000895d */ /* 0x004fea0003900000 */
[----:B------:R-:W2:Y:S02]  /*3c20*/  @!P0 SYNCS.PHASECHK.TRANS64 P0, [R0+URZ], R3 ;  /* 0x00000003000085a7 */ /* 0x000ea400080010ff */
[----:B--2---:R-:W-:Y:S05]  /*3c30*/  @P0 BRA `(.L_x_78) ;  /* 0x0000000000200947 */ /* 0x004fea0003800000 */
.L_x_79:
[----:B--2---:R2:W4:Y:S02]  /*3c40*/  SYNCS.PHASECHK.TRANS64.TRYWAIT P0, [R0+URZ], R3 ;  /* 0x00000003000075a7 */ /* 0x00452400080011ff */
[----:B----4-:R-:W-:Y:S05]  /*3c50*/  @!P0 NANOSLEEP.SYNCS 0x989680 ;  /* 0x009896800000895d */ /* 0x010fea0003900000 */
[----:B------:R-:W4:Y:S02]  /*3c60*/  @!P0 SYNCS.PHASECHK.TRANS64 P0, [R0+URZ], R3 ;  /* 0x00000003000085a7 */ /* 0x000f2400080010ff */
[----:B----4-:R-:W-:Y:S05]  /*3c70*/  @!P0 BRA `(.L_x_79) ;  /* 0xfffffffc00f08947 */ /* 0x010fea000383ffff */
[----:B------:R-:W-:Y:S05]  /*3c80*/  BRA `(.L_x_78) ;  /* 0x00000000000c7947 */ /* 0x000fea0003800000 */
.L_x_74:
[----:B------:R-:W-:-:S04]  /*3c90*/  UIADD3 UR5, UPT, UPT, UR8, 0xf0, URZ ;  /* 0x000000f008057890 */ /* 0x000fc8000fffe0ff */
[----:B------:R-:W-:-:S09]  /*3ca0*/  UPRMT UR5, UR4, 0x654, UR5 ;  /* 0x0000065404057896 */ /* 0x000fd20008000005 */
[----:B------:R-:W-:Y:S03]  /*3cb0*/  SYNCS.ARRIVE.TRANS64.RED.A1T0 RZ, [UR5], RZ ;  /* 0x000000ffffff79a7 */ /* 0x000fe60008100405 */
.L_x_78:
[----:B-12---:R-:W-:Y:S01]  /*3cc0*/  SHF.L.U32 R3, RZ, 0x1f, RZ ;  /* 0x0000001fff037819 */ /* 0x006fe200000006ff */
[----:B------:R-:W-:Y:S01]  /*3cd0*/  UIADD3 UR5, UPT, UPT, UR8, 0xf0, URZ ;  /* 0x000000f008057890 */ /* 0x000fe2000fffe0ff */
[----:B------:R-:W-:Y:S02]  /*3ce0*/  PLOP3.LUT P0, PT, PT, PT, UP0, 0x80, 0x8 ;  /* 0x000000000008781c */ /* 0x000fe40003f0f008 */
[----:B------:R-:W1:Y:S02]  /*3cf0*/  SYNCS.PHASECHK.TRANS64.TRYWAIT P1, [UR8+0xf0], R3 ;  /* 0x0000f003ff0075a7 */ /* 0x000e640008021108 */
[----:B-1----:R-:W-:Y:S09]  /*3d00*/  @!P1 BRA `(.L_x_80) ;  /* 0x0000003c00989947 */ /* 0x002ff20003800000 */
.L_x_159:
[----:B------:R-:W-:Y:S01]  /*3d10*/  @!UP0 UPRMT UR5, UR4, 0x654, UR5 ;  /* 0x0000065404058896 */ /* 0x000fe20008000005 */
[----:B------:R-:W-:Y:S02]  /*3d20*/  UMOV UR8, 0xffff ;  /* 0x0000ffff00087882 */ /* 0x000fe40000000000 */
[----:B------:R-:W-:-:S06]  /*3d30*/  UMOV UR4, 0x1 ;  /* 0x0000000100047882 */ /* 0x000fcc0000000000 */
[----:B------:R-:W-:Y:S01]  /*3d40*/  @!P0 SYNCS.ARRIVE.TRANS64.RED.A1T0 RZ, [UR5], RZ ;  /* 0x000000ffffff89a7 */ /* 0x000fe20008100405 */
[----:B------:R-:W-:Y:S01]  /*3d50*/  NOP ;  /* 0x0000000000007918 */ /* 0x000fe20000000000 */
[----:B-1----:R-:W1:Y:S01]  /*3d60*/  LDS R0, [UR6+0x14] ;  /* 0x00001406ff007984 */ /* 0x002e620008000800 */
[----:B------:R-:W-:-:S04]  /*3d70*/  ULOP3.LUT UR5, UR24, 0xffff, URZ, 0xc0, !UPT ;  /* 0x0000ffff18057892 */ /* 0x000fc8000f8ec0ff */
[----:B------:R-:W-:-:S04]  /*3d80*/  USHF.R.U32.HI UR5, URZ, 0x5, UR5 ;  /* 0x00000005ff057899 */ /* 0x000fc80008011605 */
[----:B------:R-:W-:Y:S02]  /*3d90*/  USHF.L.U32 UR8, UR8, UR5, URZ ;  /* 0x0000000508087299 */ /* 0x000fe400080006ff */
[----:B------:R-:W-:-:S04]  /*3da0*/  USHF.L.U32 UR4, UR4, UR5, URZ ;  /* 0x0000000504047299 */ /* 0x000fc800080006ff */
[----:B-1----:R-:W-:-:S04]  /*3db0*/  LOP3.LUT R0, R0, UR8, RZ, 0xc0, !PT ;  /* 0x0000000800007c12 */ /* 0x002fc8000f8ec0ff */
[----:B------:R-:W-:-:S13]  /*3dc0*/  ISETP.NE.AND P0, PT, R0, UR8, PT ;  /* 0x0000000800007c0c */ /* 0x000fda000bf05270 */
[----:B------:R-:W-:Y:S05]  /*3dd0*/  @P0 BRA `(.L_x_81) ;  /* 0x0000000000580947 */ /* 0x000fea0003800000 */
[----:B------:R-:W1:Y:S02]  /*3de0*/  LDS R0, [UR6+0x18] ;  /* 0x00001806ff007984 */ /* 0x000e640008000800 */
[----:B-1----:R-:W-:-:S04]  /*3df0*/  LOP3.LUT R0, R0, UR4, RZ, 0xc0, !PT ;  /* 0x0000000400007c12 */ /* 0x002fc8000f8ec0ff */
[----:B------:R-:W-:-:S13]  /*3e00*/  ISETP.NE.AND P0, PT, R0, UR4, PT ;  /* 0x0000000400007c0c */ /* 0x000fda000bf05270 */
[----:B------:R-:W-:Y:S05]  /*3e10*/  @P0 BRA `(.L_x_82) ;  /* 0x00000000003c0947 */ /* 0x000fea0003800000 */
[----:B------:R-:W1:Y:S01]  /*3e20*/  S2R R2, SR_LANEID ;  /* 0x0000000000027919 */ /* 0x000e620000000000 */
[----:B------:R-:W-:Y:S01]  /*3e30*/  ULOP3.LUT UR8, URZ, UR8, URZ, 0x33, !UPT ;  /* 0x00000008ff087292 */ /* 0x000fe2000f8e33ff */
[----:B------:R-:W-:Y:S01]  /*3e40*/  LOP3.LUT R4, RZ, UR4, RZ, 0x33, !PT ;  /* 0x00000004ff047c12 */ /* 0x000fe2000f8e33ff */
[----:B------:R-:W-:Y:S02]  /*3e50*/  VOTEU.ANY UR7, UPT, PT ;  /* 0x0000000000077886 */ /* 0x000fe400038e0100 */
[----:B------:R-:W-:Y:S01]  /*3e60*/  UFLO.U32 UR7, UR7 ;  /* 0x00000007000772bd */ /* 0x000fe200080e0000 */
[----:B------:R-:W2:Y:S01]  /*3e70*/  REDUX UR4, R4 ;  /* 0x00000000040473c4 */ /* 0x000ea20000000000 */
[----:B------:R-:W-:-:S06]  /*3e80*/  IMAD.U32 R0, RZ, RZ, UR8 ;  /* 0x00000008ff007e24 */ /* 0x000fcc000f8e00ff */
[----:B------:R1:W-:Y:S01]  /*3e90*/  UTCATOMSWS.AND URZ, UR8 ;  /* 0x0000000800ff79e3 */ /* 0x0003e20008000000 */
[----:B------:R-:W3:Y:S01]  /*3ea0*/  REDUX UR5, R0 ;  /* 0x00000000000573c4 */ /* 0x000ee20000000000 */
[----:B-1----:R-:W-:Y:S01]  /*3eb0*/  ISETP.EQ.U32.AND P0, PT, R2, UR7, PT ;  /* 0x0000000702007c0c */ /* 0x002fe2000bf02070 */
[----:B--2---:R-:W-:Y:S01]  /*3ec0*/  IMAD.U32 R2, RZ, RZ, UR4 ;  /* 0x00000004ff027e24 */ /* 0x004fe2000f8e00ff */
[----:B---3--:R-:W-:-:S11]  /*3ed0*/  MOV R3, UR5 ;  /* 0x0000000500037c02 */ /* 0x008fd60008000f00 */
[----:B------:R1:W-:Y:S04]  /*3ee0*/  @P0 ATOMS.AND RZ, [UR6+0x14], R3 ;  /* 0x00001403ffff098c */ /* 0x0003e8000a800006 */
[----:B------:R1:W-:Y:S01]  /*3ef0*/  @P0 ATOMS.AND RZ, [UR6+0x18], R2 ;  /* 0x00001802ffff098c */ /* 0x0003e2000a800006 */
[----:B------:R-:W-:Y:S05]  /*3f00*/  BRA `(.L_x_83) ;  /* 0x0000000000147947 */ /* 0x000fea0003800000 */
.L_x_82:
[----:B------:R-:W-:Y:S02]  /*3f10*/  MOV R2, 0x3f30 ;  /* 0x00003f3000027802 */ /* 0x000fe40000000f00 */
[----:B---345:R-:W-:Y:S05]  /*3f20*/  CALL.REL.NOINC `($__internal_0_$__cuda_sm10x_tcgen05_guardrail_trap_col_being_dealloced_not_returned_by_alloc) ;  /* 0x0000004000047944 */ /* 0x038fea0003c00000 */
[----:B------:R-:W-:Y:S05]  /*3f30*/  BRA `(.L_x_83) ;  /* 0x0000000000087947 */ /* 0x000fea0003800000 */
.L_x_81:
[----:B------:R-:W-:Y:S02]  /*3f40*/  MOV R2, 0x3f60 ;  /* 0x00003f6000027802 */ /* 0x000fe40000000f00 */
[----:B---345:R-:W-:Y:S05]  /*3f50*/  CALL.REL.NOINC `($__internal_2_$__cuda_sm10x_tcgen05_guardrail_trap_unallocated_columns_being_dealloced) ;  /* 0x0000004000107944 */ /* 0x038fea0003c00000 */
.L_x_83:
[----:B------:R-:W-:Y:S01]  /*3f60*/  NOP ;  /* 0x0000000000007918 */ /* 0x000fe20000000000 */
[----:B----4-:R-:W-:Y:S05]  /*3f70*/  EXIT ;  /* 0x000000000000794d */ /* 0x010fea0003800000 */
.L_x_54:
[----:B------:R-:W-:-:S09]  /*3f80*/  UISETP.NE.OR UP5, UPT, UR10, 0x3, !UP5 ;  /* 0x000000030a00788c */ /* 0x000fd2000efa5670 */
[----:B------:R-:W-:Y:S05]  /*3f90*/  BRA.U UP5, `(.L_x_84) ;  /* 0x0000000d05e87547 */ /* 0x000fea000b800000 */
[----:B------:R-:W1:Y:S01]  /*3fa0*/  LDC R0, c[0x0][0xb30] ;  /* 0x0002cc00ff007b82 */ /* 0x000e620000000800 */
[----:B------:R-:W2:Y:S01]  /*3fb0*/  LDCU.64 UR8, c[0x0][0x888] ;  /* 0x00011100ff0877ac */ /* 0x000ea20008000a00 */
[----:B------:R-:W-:Y:S02]  /*3fc0*/  HFMA2 R25, -RZ, RZ, 0, 0 ;  /* 0x00000000ff197431 */ /* 0x000fe400000001ff */
[----:B------:R-:W-:Y:S01]  /*3fd0*/  IMAD.MOV.U32 R34, RZ, RZ, 0x1 ;  /* 0x00000001ff227424 */ /* 0x000fe200078e00ff */
[----:B------:R-:W-:Y:S01]  /*3fe0*/  MOV R23, 0x1000 ;  /* 0x0000100000177802 */ /* 0x000fe20000000f00 */
[----:B------:R-:W3:Y:S01]  /*3ff0*/  LDCU.64 UR4, c[0x0][0x890] ;  /* 0x00011200ff0477ac */ /* 0x000ee20008000a00 */
[----:B------:R-:W-:Y:S01]  /*4000*/  IMAD.MOV.U32 R27, RZ, RZ, RZ ;  /* 0x000000ffff1b7224 */ /* 0x000fe200078e00ff */
[----:B------:R-:W4:Y:S01]  /*4010*/  LDC R19, c[0x0][0x370] ;  /* 0x0000dc00ff137b82 */ /* 0x000f220000000800 */
[----:B------:R-:W-:Y:S01]  /*4020*/  UMOV UR7, 0x400 ;  /* 0x0000040000077882 */ /* 0x000fe20000000000 */
[----:B------:R-:W-:-:S02]  /*4030*/  UPLOP3.LUT UP1, UPT, UPT, UPT, UPT, 0x40, 0x4 ;  /* 0x000000000004789c */ /* 0x000fc40003f2e870 */
[----:B------:R-:W-:Y:S01]  /*4040*/  ULEA UR7, UR37, UR7, 0x18 ;  /* 0x0000000725077291 */ /* 0x000fe2000f8ec0ff */
[----:B------:R-:W-:-:S03]  /*4050*/  UMOV UR13, URZ ;  /* 0x000000ff000d7c82 */ /* 0x000fc60008000000 */
[----:B------:R-:W4:Y:S01]  /*4060*/  LDC R2, c[0x0][0xb0c] ;  /* 0x0002c300ff027b82 */ /* 0x000f220000000800 */
[----:B--2---:R-:W-:Y:S02]  /*4070*/  UISETP.NE.U32.AND UP4, UPT, UR8, URZ, UPT ;  /* 0x000000ff0800728c */ /* 0x004fe4000bf85070 */
[----:B---3--:R-:W-:-:S05]  /*4080*/  UISETP.NE.U32.AND UP5, UPT, UR4, URZ, UPT ;  /* 0x000000ff0400728c */ /* 0x008fca000bfa5070 */
[----:B------:R-:W2:Y:S01]  /*4090*/  LDC R18, c[0x0][0xb20] ;  /* 0x0002c800ff127b82 */ /* 0x000ea20000000800 */
[----:B-1----:R-:W-:Y:S01]  /*40a0*/  ISETP.NE.AND P1, PT, R0, 0x1, PT ;  /* 0x000000010000780c */ /* 0x002fe20003f25270 */
[----:B------:R-:W-:Y:S02]  /*40b0*/  UISETP.NE.AND.EX UP4, UPT, UR9, URZ, UPT, UP4 ;  /* 0x000000ff0900728c */ /* 0x000fe4000bf85340 */
[----:B------:R-:W-:-:S04]  /*40c0*/  UISETP.NE.AND.EX UP5, UPT, UR5, URZ, UPT, UP5 ;  /* 0x000000ff0500728c */ /* 0x000fc8000bfa5350 */
[----:B-----5:R-:W1:Y:S08]  /*40d0*/  LDC.64 R32, c[0x0][0x348] ;  /* 0x0000d200ff207b82 */ /* 0x020e700000000a00 */
[----:B------:R-:W3:Y:S08]  /*40e0*/  LDC.64 R16, c[0x0][0xb10] ;  /* 0x0002c400ff107b82 */ /* 0x000ef00000000a00 */
[----:B------:R-:W1:Y:S08]  /*40f0*/  LDC.64 R6, c[0x0][0xb18] ;  /* 0x0002c600ff067b82 */ /* 0x000e700000000a00 */
[----:B------:R-:W1:Y:S08]  /*4100*/  LDC.64 R4, c[0x0][0xb28] ;  /* 0x0002ca00ff047b82 */ /* 0x000e700000000a00 */
[----:B--2-4-:R-:W1:Y:S02]  /*4110*/  LDC R22, c[0x0][0x374] ;  /* 0x0000dd00ff167b82 */ /* 0x014e640000000800 */
.L_x_93:
[----:B------:R-:W-:Y:S02]  /*4120*/  LEA R0, R27, UR7, 0x3 ;  /* 0x000000071b007c11 */ /* 0x000fe4000f8e18ff */
[----:B------:R-:W-:Y:S02]  /*4130*/  SHF.L.U32 R3, R25, 0x1f, RZ ;  /* 0x0000001f19037819 */ /* 0x000fe400000006ff */
[----:B------:R-:W-:Y:S02]  /*4140*/  LEA R28, R27, UR7, 0x4 ;  /* 0x000000071b1c7c11 */ /* 0x000fe4000f8e20ff */
[----:B--2---:R-:W2:Y:S02]  /*4150*/  SYNCS.PHASECHK.TRANS64.TRYWAIT P0, [R0+URZ+0x70], R3 ;  /* 0x00007003000075a7 */ /* 0x004ea400080011ff */
[----:B--2---:R-:W-:Y:S05]  /*4160*/  @!P0 BRA `(.L_x_85) ;  /* 0x0000003800988947 */ /* 0x004fea0003800000 */
.L_x_160:
[----:B------:R-:W-:Y:S01]  /*4170*/  ISETP.GE.AND P0, PT, R26, 0x1, PT ;  /* 0x000000011a00780c */ /* 0x000fe20003f06270 */
[----:B------:R-:W4:Y:S01]  /*4180*/  LDS.128 R28, [R28+0x100] ;  /* 0x000100001c1c7984 */ /* 0x000f220000000c00 */
[----:B--2---:R-:W-:Y:S01]  /*4190*/  VIADD R0, R0, 0x80 ;  /* 0x0000008000007836 */ /* 0x004fe20000000000 */
[----:B------:R-:W-:Y:S01]  /*41a0*/  @!PT LDS RZ, [RZ] ;  /* 0x00000000fffff984 */ /* 0x000fe20000000800 */
[----:B------:R-:W-:Y:S01]  /*41b0*/  @!PT LDS RZ, [RZ] ;  /* 0x00000000fffff984 */ /* 0x000fe20000000800 */
[----:B------:R-:W-:Y:S01]  /*41c0*/  @!PT LDS RZ, [RZ] ;  /* 0x00000000fffff984 */ /* 0x000fe20000000800 */
[----:B------:R-:W-:Y:S01]  /*41d0*/  @!PT LDS RZ, [RZ] ;  /* 0x00000000fffff984 */ /* 0x000fe20000000800 */
[----:B------:R2:W-:Y:S06]  /*41e0*/  MEMBAR.ALL.CTA ;  /* 0x0000000000007992 */ /* 0x0005ec0000008000 */
[----:B--2---:R-:W2:Y:S01]  /*41f0*/  FENCE.VIEW.ASYNC.S ;  /* 0x00000000000073c6 */ /* 0x004ea20000000000 */
[----:B------:R-:W-:Y:S04]  /*4200*/  PRMT R0, RZ, 0x654, R0 ;  /* 0x00000654ff007816 */ /* 0x000fe80000000000 */
[----:B--2---:R2:W-:Y:S01]  /*4210*/  SYNCS.ARRIVE.TRANS64.RED.A1T0 RZ, [R0+URZ], RZ ;  /* 0x000000ff00ff79a7 */ /* 0x0045e200081004ff */
[----:B----4-:R-:W-:Y:S11]  /*4220*/  LOP3.LUT P3, RZ, R30, 0x1, RZ, 0xc0, !PT ;  /* 0x000000011eff7812 */ /* 0x010ff6000786c0ff */
[----:B------:R-:W-:Y:S02]  /*4230*/  @!UPT UIADD3 URZ, UPT, UPT, URZ, URZ, URZ ;  /* 0x000000fffffff290 */ /* 0x000fe4000fffe0ff */
[----:B------:R-:W-:Y:S02]  /*4240*/  @P3 MOV R13, R28 ;  /* 0x0000001c000d3202 */ /* 0x000fe40000000f00 */
[----:B------:R-:W-:Y:S01]  /*4250*/  @P3 LOP3.LUT R8, R29, 0xffff, RZ, 0xc0, !PT ;  /* 0x0000ffff1d083812 */ /* 0x000fe200078ec0ff */
[----:B--2---:R-:W-:Y:S06]  /*4260*/  @!P0 BRA `(.L_x_86) ;  /* 0x0000000000a48947 */ /* 0x004fec0003800000 */
[----:B-1----:R-:W-:Y:S01]  /*4270*/  IMAD.HI.U32 R37, R22, R7, RZ ;  /* 0x0000000716257227 */ /* 0x002fe200078e00ff */
[----:B------:R-:W-:Y:S02]  /*4280*/  ISETP.NE.AND P0, PT, R6, 0x1, PT ;  /* 0x000000010600780c */ /* 0x000fe40003f05270 */
[----:B------:R-:W-:Y:S01]  /*4290*/  ISETP.NE.AND P2, PT, R26, 0x1, PT ;  /* 0x000000011a00780c */ /* 0x000fe20003f45270 */
[----:B---3--:R-:W-:Y:S01]  /*42a0*/  IMAD.HI.U32 R36, R19, R16, RZ ;  /* 0x0000001013247227 */ /* 0x008fe200078e00ff */
[----:B------:R-:W-:Y:S02]  /*42b0*/  SHF.R.U32.HI R37, RZ, R18, R37 ;  /* 0x00000012ff257219 */ /* 0x000fe40000011625 */
[----:B------:R-:W-:Y:S01]  /*42c0*/  ISETP.NE.AND P4, PT, R2, 0x1, PT ;  /* 0x000000010200780c */ /* 0x000fe20003f85270 */
[----:B------:R-:W-:Y:S01]  /*42d0*/  IMAD.HI.U32 R38, R13, R16, RZ ;  /* 0x000000100d267227 */ /* 0x000fe200078e00ff */
[----:B------:R-:W-:Y:S02]  /*42e0*/  SHF.R.U32.HI R36, RZ, R17, R36 ;  /* 0x00000011ff247219 */ /* 0x000fe40000011624 */
[----:B------:R-:W-:Y:S01]  /*42f0*/  SEL R3, R22, R37, !P0 ;  /* 0x0000002516037207 */ /* 0x000fe20004000000 */
[C---:B------:R-:W-:Y:S01]  /*4300*/  IMAD.HI.U32 R37, R8.reuse, R7, RZ ;  /* 0x0000000708257227 */ /* 0x040fe200078e00ff */
[----:B------:R-:W-:Y:S02]  /*4310*/  SEL R11, R19, R36, !P4 ;  /* 0x00000024130b7207 */ /* 0x000fe40006000000 */
[----:B------:R-:W-:Y:S01]  /*4320*/  SHF.R.U32.HI R38, RZ, R17, R38 ;  /* 0x00000011ff267219 */ /* 0x000fe20000011626 */
[----:B------:R-:W-:Y:S01]  /*4330*/  IMAD.HI.U32 R40, R3, R4, RZ ;  /* 0x0000000403287227 */ /* 0x000fe200078e00ff */
[----:B------:R-:W-:Y:S03]  /*4340*/  SHF.R.U32.HI R37, RZ, R18, R37 ;  /* 0x00000012ff257219 */ /* 0x000fe60000011625 */
[----:B------:R-:W-:Y:S01]  /*4350*/  IMAD.HI.U32 R36, R11, R4, RZ ;  /* 0x000000040b247227 */ /* 0x000fe200078e00ff */
[----:B------:R-:W-:Y:S02]  /*4360*/  @P2 SHF.R.U32.HI R3, RZ, R5, R40 ;  /* 0x00000005ff032219 */ /* 0x000fe40000011628 */
[----:B------:R-:W-:Y:S02]  /*4370*/  SEL R9, R8, R37, !P0 ;  /* 0x0000002508097207 */ /* 0x000fe40004000000 */
[----:B------:R-:W-:Y:S01]  /*4380*/  @P2 SHF.R.U32.HI R11, RZ, R5, R36 ;  /* 0x00000005ff0b2219 */ /* 0x000fe20000011624 */
[C---:B------:R-:W-:Y:S01]  /*4390*/  IMAD R10, R26.reuse, R3, RZ ;  /* 0x000000031a0a7224 */ /* 0x040fe200078e02ff */
[----:B------:R-:W-:Y:S01]  /*43a0*/  SEL R3, R13, R38, !P4 ;  /* 0x000000260d037207 */ /* 0x000fe20006000000 */
[C---:B------:R-:W-:Y:S03]  /*43b0*/  IMAD.HI.U32 R14, R9.reuse, R4, RZ ;  /* 0x00000004090e7227 */ /* 0x040fe600078e00ff */
[----:B------:R-:W-:Y:S01]  /*43c0*/  ISETP.GE.AND P0, PT, R9, R10, PT ;  /* 0x0000000a0900720c */ /* 0x000fe20003f06270 */
[C---:B------:R-:W-:Y:S01]  /*43d0*/  IMAD R12, R26.reuse, R11, RZ ;  /* 0x0000000b1a0c7224 */ /* 0x040fe200078e02ff */
[-C--:B------:R-:W-:Y:S04]  /*43e0*/  SHF.R.U32.HI R14, RZ, R5.reuse, R14 ;  /* 0x00000005ff0e7219 */ /* 0x080fe8000001160e */
[----:B------:R-:W-:Y:S02]  /*43f0*/  ISETP.GE.OR P0, PT, R3, R12, P0 ;  /* 0x0000000c0300720c */ /* 0x000fe40000706670 */
[----:B------:R-:W-:Y:S05]  /*4400*/  SEL R15, R9, R14, !P2 ;  /* 0x0000000e090f7207 */ /* 0x000fea0005000000 */
[----:B------:R-:W-:Y:S04]  /*4410*/  IMAD.MOV R14, RZ, RZ, -R15 ;  /* 0x000000ffff0e7224 */ /* 0x000fe800078e0a0f */
[----:B------:R-:W-:Y:S02]  /*4420*/  IMAD R14, R26, R14, R9 ;  /* 0x0000000e1a0e7224 */ /* 0x000fe400078e0209 */
[C---:B------:R-:W-:Y:S05]  /*4430*/  @!P0 IMAD.HI.U32 R10, R3.reuse, R4, RZ ;  /* 0x00000004030a8227 */ /* 0x040fea00078e00ff */
[----:B------:R-:W-:Y:S04]  /*4440*/  @!P0 SHF.R.U32.HI R10, RZ, R5, R10 ;  /* 0x00000005ff0a8219 */ /* 0x000fe8000001160a */
[----:B------:R-:W-:Y:S01]  /*4450*/  @!P0 SEL R0, R3, R10, !P2 ;  /* 0x0000000a03008207 */ /* 0x000fe20005000000 */
[----:B------:R-:W-:Y:S03]  /*4460*/  IMAD.MOV R10, RZ, RZ, -R3 ;  /* 0x000000ffff0a7224 */ /* 0x000fe600078e0a03 */
[----:B------:R-:W-:Y:S01]  /*4470*/  @!P0 IADD3 R15, PT, PT, R15, -R0, RZ ;  /* 0x800000000f0f8210 */ /* 0x000fe20007ffe0ff */
[----:B------:R-:W-:Y:S01]  /*4480*/  @!P0 IMAD R0, R11, R14, R0 ;  /* 0x0000000e0b008224 */ /* 0x000fe200078e0200 */
[----:B------:R-:W-:Y:S01]  /*4490*/  IADD3 R11, PT, PT, -R9, RZ, RZ ;  /* 0x000000ff090b7210 */ /* 0x000fe20007ffe1ff */
[----:B------:R-:W-:Y:S02]  /*44a0*/  IMAD R13, R2, R10, R13 ;  /* 0x0000000a020d7224 */ /* 0x000fe400078e020d */
[----:B------:R-:W-:Y:S02]  /*44b0*/  @!P0 IMAD R9, R15, R26, R3 ;  /* 0x0000001a0f098224 */ /* 0x000fe400078e0203 */
[----:B------:R-:W-:Y:S02]  /*44c0*/  @!P0 IMAD.MOV.U32 R3, RZ, RZ, R0 ;  /* 0x000000ffff038224 */ /* 0x000fe400078e0000 */
[----:B------:R-:W-:Y:S02]  /*44d0*/  IMAD R8, R6, R11, R8 ;  /* 0x0000000b06087224 */ /* 0x000fe400078e0208 */
[----:B------:R-:W-:Y:S02]  /*44e0*/  IMAD R13, R3, R2, R13 ;  /* 0x00000002030d7224 */ /* 0x000fe400078e020d */
[----:B------:R-:W-:Y:S02]  /*44f0*/  IMAD R8, R9, R6, R8 ;  /* 0x0000000609087224 */ /* 0x000fe400078e0208 */
.L_x_86:
[----:B------:R-:W-:Y:S05]  /*4500*/  BRA.U UP1, `(.L_x_87) ;  /* 0x0000000101107547 */ /* 0x000fea000b800000 */
[----:B------:R-:W-:Y:S04]  /*4510*/  MOV R0, UR6 ;  /* 0x0000000600007c02 */ /* 0x000fe80008000f00 */
[----:B------:R-:W-:Y:S04]  /*4520*/  SHF.L.U32 R3, R0, 0x1f, RZ ;  /* 0x0000001f00037819 */ /* 0x000fe800000006ff */
[----:B------:R-:W2:Y:S02]  /*4530*/  SYNCS.PHASECHK.TRANS64.TRYWAIT P0, [UR7+0x68], R3 ;  /* 0x00006803ff0075a7 */ /* 0x000ea40008001107 */
[----:B--2---:R-:W-:Y:S05]  /*4540*/  @!P0 BRA `(.L_x_88) ;  /* 0x0000003400b48947 */ /* 0x004fea0003800000 */
.L_x_87:
[----:B------:R-:W-:Y:S02]  /*4550*/  R2UR UR27, R21 ;  /* 0x00000000151b72ca */ /* 0x000fe400000e0000 */
[----:B------:R-:W-:Y:S02]  /*4560*/  R2UR UR26, R20 ;  /* 0x00000000141a72ca */ /* 0x000fe400000e0000 */
[----:B------:R-:W-:Y:S04]  /*4570*/  ISETP.NE.U32.AND P2, PT, RZ, UR4, PT ;  /* 0x00000004ff007c0c */ /* 0x000fe8000bf45070 */
[----:B------:R-:W-:Y:S05]  /*4580*/  ISETP.NE.AND.EX P2, PT, RZ, UR5, PT, P2 ;  /* 0x00000005ff007c0c */ /* 0x000fea000bf45320 */
[----:B------:R-:W-:Y:S02]  /*4590*/  USHF.L.U32 UR27, UR27, 0x6, URZ ;  /* 0x000000061b1b7899 */ /* 0x000fe400080006ff */
[----:B------:R-:W-:Y:S01]  /*45a0*/  USHF.L.U32 UR26, UR26, 0x6, URZ ;  /* 0x000000061a1a7899 */ /* 0x000fe200080006ff */
[----:B------:R-:W-:Y:S11]  /*45b0*/  BRA.U !UP5, `(.L_x_89) ;  /* 0x000000010d347547 */ /* 0x000ff6000b800000 */
[----:B------:R-:W-:Y:S01]  /*45c0*/  UPLOP3.LUT UP0, UPT, UPT, UPT, UP4, 0x80, 0x8 ;  /* 0x000000000008789c */ /* 0x000fe20003f0f040 */
[----:B--2---:R-:W-:Y:S02]  /*45d0*/  HFMA2 R0, -RZ, RZ, 0, 5.9604644775390625e-08 ;  /* 0x00000001ff007431 */ /* 0x004fe400000001ff */
[----:B------:R-:W-:Y:S03]  /*45e0*/  IMAD.MOV.U32 R59, RZ, RZ, 0x1 ;  /* 0x00000001ff3b7424 */ /* 0x000fe600078e00ff */
[----:B------:R-:W-:Y:S05]  /*45f0*/  PLOP3.LUT P0, PT, PT, PT, UP0, 0x80, 0x8 ;  /* 0x000000000008781c */ /* 0x000fea0003f0f008 */
[----:B------:R-:W2:Y:S01]  /*4600*/  @UP0 LDCU.64 UR10, c[0x0][0x888] ;  /* 0x00011100ff0a07ac */ /* 0x000ea20008000a00 */
[----:B------:R-:W-:Y:S07]  /*4610*/  @UP0 UIMAD UR8, UR36, UR4, URZ ;  /* 0x00000004240802a4 */ /* 0x000fee000f8e02ff */
[----:B------:R-:W-:Y:S01]  /*4620*/  @!P0 PRMT R59, R0, 0x7610, R59 ;  /* 0x00007610003b8816 */ /* 0x000fe2000000003b */
[----:B--2---:R-:W-:Y:S03]  /*4630*/  @UP0 UIMAD.WIDE UR10, UR8, 0x4, UR10 ;  /* 0x00000004080a08a5 */ /* 0x004fe6000f8e020a */
[----:B------:R-:W2:Y:S03]  /*4640*/  @!UP0 LDCU UR8, c[0x0][0x880] ;  /* 0x00011000ff0887ac */ /* 0x000ea60008000800 */
[----:B------:R-:W-:Y:S01]  /*4650*/  IMAD.U32 R10, RZ, RZ, UR10 ;  /* 0x0000000aff0a7e24 */ /* 0x000fe2000f8e00ff */
[----:B------:R-:W-:Y:S05]  /*4660*/  MOV R11, UR11 ;  /* 0x0000000b000b7c02 */ /* 0x000fea0008000f00 */
[----:B------:R4:W5:Y:S02]  /*4670*/  @P0 LDG.E R35, desc[UR46][R10.64] ;  /* 0x0000002e0a230981 */ /* 0x000964000c1e1900 */
[----:B--2-4-:R-:W-:Y:S07]  /*4680*/  @!P0 IMAD.U32 R35, RZ, RZ, UR8 ;  /* 0x00000008ff238e24 */ /* 0x014fee000f8e00ff */
.L_x_89:
[----:B-----5:R-:W-:Y:S01]  /*4690*/  @!P2 FSETP.EQ.AND P0, PT, R35, RZ, PT ;  /* 0x000000ff2300a20b */ /* 0x020fe20003f02000 */
[----:B------:R-:W-:Y:S01]  /*46a0*/  @!UPT UIADD3 URZ, UPT, UPT, URZ, URZ, URZ ;  /* 0x000000fffffff290 */ /* 0x000fe2000fffe0ff */
[----:B------:R-:W-:Y:S11]  /*46b0*/  @!P2 BRA `(.L_x_90) ;  /* 0x000000000014a947 */ /* 0x000ff60003800000 */
[----:B------:R-:W-:Y:S02]  /*46c0*/  LOP3.LUT P2, RZ, R59, 0xff, RZ, 0xc0, !PT ;  /* 0x000000ff3bff7812 */ /* 0x000fe4000784c0ff */
[----:B------:R-:W-:Y:S04]  /*46d0*/  PLOP3.LUT P0, PT, PT, PT, UP0, 0x80, 0x8 ;  /* 0x000000000008781c */ /* 0x000fe80003f0f008 */
[----:B------:R-:W-:Y:S07]  /*46e0*/  PLOP3.LUT P0, PT, P0, PT, PT, 0x8, 0x80 ;  /* 0x000000000080781c */ /* 0x000fee000070e170 */
[----:B------:R-:W-:Y:S11]  /*46f0*/  @P2 FSETP.EQ.AND P0, PT, R35, RZ, PT ;  /* 0x000000ff2300220b */ /* 0x000ff60003f02000 */
[----:B------:R-:W-:Y:S02]  /*4700*/  @!UPT UIADD3 URZ, UPT, UPT, URZ, URZ, URZ ;  /* 0x000000fffffff290 */ /* 0x000fe4000fffe0ff */
.L_x_90:
[----:B------:R-:W-:Y:S01]  /*4710*/  ULEA UR15, UR13, UR7, 0x3 ;  /* 0x000000070d0f7291 */ /* 0x000fe2000f8e18ff */
[----:B--2---:R-:W-:Y:S02]  /*4720*/  SHF.L.U32 R3, R34, 0x1f, RZ ;  /* 0x0000001f22037819 */ /* 0x004fe400000006ff */
[----:B------:R-:W-:Y:S04]  /*4730*/  ELECT P4, URZ, PT ;  /* 0x0000000000ff782f */ /* 0x000fe80003880000 */
[----:B------:R-:W-:Y:S02]  /*4740*/  PLOP3.LUT P4, PT, P0, P4, PT, 0xf2, 0x2f ;  /* 0x00000000002f781c */ /* 0x000fe40000789e72 */
[----:B------:R-:W2:Y:S11]  /*4750*/  SYNCS.PHASECHK.TRANS64.TRYWAIT P2, [UR15+0x48], R3 ;  /* 0x00004803ff0075a7 */ /* 0x000eb6000804110f */
[----:B-1----:R-:W-:Y:S05]  /*4760*/  @!P4 IADD3 R20, P0, PT, R32, 0x580, RZ ;  /* 0x000005802014c810 */ /* 0x002fea0007f1e0ff */
[----:B------:R-:W-:Y:S01]  /*4770*/  @!P4 IMAD.X R12, RZ, RZ, R33, P0 ;  /* 0x000000ffff0cc224 */ /* 0x000fe200000e0621 */
[----:B--2---:R-:W-:Y:S07]  /*4780*/  @!P2 BRA `(.L_x_91) ;  /* 0x00000034003ca947 */ /* 0x004fee0003800000 */
.L_x_163:
[----:B------:R-:W2:Y:S01]  /*4790*/  LDC.64 R14, c[0x0][0xb10] ;  /* 0x0002c400ff0e7b82 */ /* 0x000ea20000000a00 */
[----:B------:R-:W-:Y:S01]  /*47a0*/  @!P4 R2UR UR8, R12 ;  /* 0x000000000c08c2ca */ /* 0x000fe200000e0000 */
[----:B------:R-:W-:Y:S01]  /*47b0*/  VOTEU.ALL UP3, P4 ;  /* 0x0000000000ff7886 */ /* 0x000fe20002060000 */
[----:B------:R-:W-:Y:S01]  /*47c0*/  @!P4 R2UR UR9, R20 ;  /* 0x000000001409c2ca */ /* 0x000fe200000e0000 */
[----:B------:R-:W-:Y:S01]  /*47d0*/  UIADD3 UR25, UPT, UPT, UR15, 0x30, URZ ;  /* 0x000000300f197890 */ /* 0x000fe2000fffe0ff */
[----:B------:R-:W-:Y:S03]  /*47e0*/  @P3 SHF.R.U32.HI R24, RZ, 0x10, R29 ;  /* 0x00000010ff183819 */ /* 0x000fe6000001161d */
[----:B------:R-:W4:Y:S01]  /*47f0*/  LDC.64 R10, c[0x0][0xb18] ;  /* 0x0002c600ff0a7b82 */ /* 0x000f220000000a00 */
[----:B------:R-:W-:Y:S01]  /*4800*/  UIADD3 UR14, UPT, UPT, UR13, 0x1, URZ ;  /* 0x000000010d0e7890 */ /* 0x000fe2000fffe0ff */
[----:B------:R-:W-:Y:S01]  /*4810*/  VIADD R27, R27, 0x1 ;  /* 0x000000011b1b7836 */ /* 0x000fe20000000000 */
[----:B------:R-:W-:Y:S01]  /*4820*/  VOTEU.ALL UP2, P4 ;  /* 0x0000000000ff7886 */ /* 0x000fe20002040000 */
[----:B------:R-:W-:Y:S01]  /*4830*/  UMOV UR18, 0x0 ;  /* 0x0000000000127882 */ /* 0x000fe20000000000 */
[----:B------:R-:W-:Y:S03]  /*4840*/  UISETP.NE.AND UP6, UPT, UR14, 0x3, UPT ;  /* 0x000000030e00788c */ /* 0x000fe6000bfc5270 */
[----:B-1----:R-:W1:Y:S01]  /*4850*/  @!P1 LDC R0, c[0x0][0xb20] ;  /* 0x0002c800ff009b82 */ /* 0x002e620000000800 */
[----:B------:R-:W-:Y:S01]  /*4860*/  UMOV UR19, 0x10000000 ;  /* 0x1000000000137882 */ /* 0x000fe20000000000 */
[----:B------:R-:W-:Y:S01]  /*4870*/  IMAD.U32 R21, RZ, RZ, UR8 ;  /* 0x00000008ff157e24 */ /* 0x000fe2000f8e00ff */
[----:B------:R-:W-:Y:S05]  /*4880*/  @!UP3 ULEA UR8, UR13, UR7, 0xc ;  /* 0x000000070d08b291 */ /* 0x000fea000f8e60ff */
[----:B------:R-:W5:Y:S01]  /*4890*/  @!P1 LDC R3, c[0x0][0xb0c] ;  /* 0x0002c300ff039b82 */ /* 0x000f620000000800 */
[----:B------:R-:W-:Y:S01]  /*48a0*/  IMAD.U32 R20, RZ, RZ, UR9 ;  /* 0x00000009ff147e24 */ /* 0x000fe2000f8e00ff */
[----:B------:R-:W-:Y:S01]  /*48b0*/  UMOV UR28, UR36 ;  /* 0x00000024001c7c82 */ /* 0x000fe20008000000 */
[----:B------:R-:W-:Y:S01]  /*48c0*/  @!P4 R2UR UR21, R21 ;  /* 0x000000001515c2ca */ /* 0x000fe200000e0000 */
[----:B------:R-:W-:Y:S02]  /*48d0*/  @!UP3 UIADD3 UR24, UPT, UPT, UR8, 0x200, URZ ;  /* 0x000002000818b890 */ /* 0x000fe4000fffe0ff */
[----:B------:R-:W-:Y:S01]  /*48e0*/  @!P4 R2UR UR20, R20 ;  /* 0x000000001414c2ca */ /* 0x000fe200000e0000 */
[----:B------:R-:W-:Y:S01]  /*48f0*/  @!UP3 UIADD3 UR10, UPT, UPT, UR26, 0x20, URZ ;  /* 0x000000201a0ab890 */ /* 0x000fe2000fffe0ff */
[----:B------:R-:W-:Y:S01]  /*4900*/  @!P4 IMAD.MOV.U32 R20, RZ, RZ, 0x1000 ;  /* 0x00001000ff14c424 */ /* 0x000fe200078e00ff */
[----:B------:R-:W-:Y:S02]  /*4910*/  @!UP3 UIADD3 UR8, UPT, UPT, UR8, 0xa00, URZ ;  /* 0x00000a000808b890 */ /* 0x000fe4000fffe0ff */
[----:B------:R-:W-:Y:S01]  /*4920*/  USEL UR9, URZ, 0x1, UP6 ;  /* 0x00000001ff097887 */ /* 0x000fe2000b000000 */
[----:B------:R-:W-:Y:S01]  /*4930*/  VOTEU.ALL UP1, P4 ;  /* 0x0000000000ff7886 */ /* 0x000fe20002020000 */
[----:B------:R-:W-:Y:S01]  /*4940*/  UMOV UR11, UR27 ;  /* 0x0000001b000b7c82 */ /* 0x000fe20008000000 */
[----:B------:R-:W-:Y:S01]  /*4950*/  UMOV UR12, UR36 ;  /* 0x00000024000c7c82 */ /* 0x000fe20008000000 */
[----:B------:R-:W-:Y:S02]  /*4960*/  UPRMT UR16, UR37, 0x654, UR25 ;  /* 0x0000065425107896 */ /* 0x000fe40008000019 */
[----:B------:R-:W-:Y:S01]  /*4970*/  LOP3.LUT R34, R34, UR9, RZ, 0x3c, !PT ;  /* 0x0000000922227c12 */ /* 0x000fe2000f8e3cff */
[----:B------:R-:W-:Y:S01]  /*4980*/  UMOV UR9, UR25 ;  /* 0x0000001900097c82 */ /* 0x000fe20008000000 */
[----:B------:R1:W-:Y:S01]  /*4990*/  @!UP2 UTMALDG.3D [UR24], [UR20], desc[UR18] ;  /* 0x000012181400a5b4 */ /* 0x0003e20008011000 */
[----:B------:R-:W-:Y:S01]  /*49a0*/  USEL UR14, UR14, URZ, UP6 ;  /* 0x000000ff0e0e7287 */ /* 0x000fe2000b000000 */
[----:B------:R-:W-:Y:S03]  /*49b0*/  SHF.L.U32 R12, R34, 0x1f, RZ ;  /* 0x0000001f220c7819 */ /* 0x000fe600000006ff */
[----:B------:R-:W-:Y:S01]  /*49c0*/  ULEA UR13, UR14, UR7, 0x3 ;  /* 0x000000070e0d7291 */ /* 0x000fe2000f8e18ff */
[----:B--2---:R-:W-:Y:S01]  /*49d0*/  @!P1 IMAD.HI.U32 R14, R13, R14, RZ ;  /* 0x0000000e0d0e9227 */ /* 0x004fe200078e00ff */
[----:B----4-:R-:W-:Y:S01]  /*49e0*/  @!P1 ISETP.NE.AND P0, PT, R10, 0x1, PT ;  /* 0x000000010a00980c */ /* 0x010fe20003f05270 */
[----:B------:R2:W-:Y:S01]  /*49f0*/  @!UP1 UTMALDG.3D [UR8], [UR20], desc[UR18] ;  /* 0x00001208140095b4 */ /* 0x0005e20008011000 */
[----:B------:R2:W-:Y:S01]  /*4a00*/  @!P4 SYNCS.ARRIVE.TRANS64.RED.A0TR RZ, [UR15+0x30], R20 ;  /* 0x00003014ffffc9a7 */ /* 0x0005e2000830040f */
[C---:B------:R-:W-:Y:S01]  /*4a10*/  @!P1 IMAD.HI.U32 R11, R8.reuse, R11, RZ ;  /* 0x0000000b080b9227 */ /* 0x040fe200078e00ff */
[----:B------:R-:W-:Y:S02]  /*4a20*/  @!P1 SHF.R.U32.HI R14, RZ, R15, R14 ;  /* 0x0000000fff0e9219 */ /* 0x000fe4000001160e */
[----:B-----5:R-:W-:Y:S02]  /*4a30*/  @!P1 ISETP.NE.AND P2, PT, R3, 0x1, PT ;  /* 0x000000010300980c */ /* 0x020fe40003f45270 */
[----:B-1----:R-:W-:Y:S02]  /*4a40*/  @!P1 SHF.R.U32.HI R9, RZ, R0, R11 ;  /* 0x00000000ff099219 */ /* 0x002fe4000001160b */
[----:B------:R-:W-:Y:S02]  /*4a50*/  @!P1 SEL R14, R13, R14, !P2 ;  /* 0x0000000e0d0e9207 */ /* 0x000fe40005000000 */
[----:B------:R-:W-:Y:S05]  /*4a60*/  @!P1 SEL R9, R8, R9, !P0 ;  /* 0x0000000908099207 */ /* 0x000fea0004000000 */
[----:B------:R-:W-:Y:S01]  /*4a70*/  @!P1 IMAD.IADD R0, R9, 0x1, -R14 ;  /* 0x0000000109009824 */ /* 0x000fe200078e0a0e */
[----:B------:R-:W-:Y:S01]  /*4a80*/  SYNCS.ARRIVE.TRANS64.RED.A1T0 RZ, [UR16], RZ ;  /* 0x000000ffffff79a7 */ /* 0x000fe20008100410 */
[----:B------:R-:W-:Y:S02]  /*4a90*/  @!P1 IMAD.IADD R9, R14, 0x1, -R9 ;  /* 0x000000010e099824 */ /* 0x000fe400078e0a09 */
[----:B------:R-:W-:Y:S02]  /*4aa0*/  @!P1 IMAD R13, R0, R3, R13 ;  /* 0x00000003000d9224 */ /* 0x000fe400078e020d */
[----:B------:R-:W-:Y:S01]  /*4ab0*/  @!P1 IMAD R8, R9, R10, R8 ;  /* 0x0000000a09089224 */ /* 0x000fe200078e0208 */
[----:B------:R-:W1:Y:S02]  /*4ac0*/  SYNCS.PHASECHK.TRANS64.TRYWAIT P5, [UR13+0x48], R12 ;  /* 0x0000480cff0075a7 */ /* 0x000e6400080a110d */
[----:B-12---:R-:W-:Y:S05]  /*4ad0*/  @!P5 BRA `(.L_x_92) ;  /* 0x000000300080d947 */ /* 0x006fea0003800000 */
.L_x_165:
[----:B------:R-:W-:Y:S01]  /*4ae0*/  UIADD3 UR17, UPT, UPT, UR13, 0x30, URZ ;  /* 0x000000300d117890 */ /* 0x000fe2000fffe0ff */
[----:B-1----:R-:W-:Y:S01]  /*4af0*/  @!P4 IADD3 R3, P0, PT, R32, 0x580, RZ ;  /* 0x000005802003c810 */ /* 0x002fe20007f1e0ff */
[----:B------:R-:W-:Y:S01]  /*4b00*/  VOTEU.ALL UP2, P4 ;  /* 0x0000000000ff7886 */ /* 0x000fe20002040000 */
[----:B------:R-:W-:Y:S01]  /*4b10*/  UMOV UR22, 0x0 ;  /* 0x0000000000167882 */ /* 0x000fe20000000000 */
[----:B------:R-:W-:Y:S01]  /*4b20*/  UPRMT UR15, UR37, 0x654, UR17 ;  /* 0x00000654250f7896 */ /* 0x000fe20008000011 */
[----:B------:R-:W-:Y:S01]  /*4b30*/  @!P4 R2UR UR9, R3 ;  /* 0x000000000309c2ca */ /* 0x000fe200000e0000 */
[----:B------:R-:W-:Y:S01]  /*4b40*/  @!P4 IMAD.X R0, RZ, RZ, R33, P0 ;  /* 0x000000ffff00c224 */ /* 0x000fe200000e0621 */
[----:B------:R-:W-:Y:S01]  /*4b50*/  UMOV UR23, 0x10000000 ;  /* 0x1000000000177882 */ /* 0x000fe20000000000 */
[----:B------:R-:W-:Y:S01]  /*4b60*/  UMOV UR19, UR27 ;  /* 0x0000001b00137c82 */ /* 0x000fe20008000000 */
[----:B------:R-:W-:Y:S01]  /*4b70*/  UMOV UR20, UR36 ;  /* 0x0000002400147c82 */ /* 0x000fe20008000000 */
[----:B------:R-:W-:Y:S01]  /*4b80*/  UMOV UR11, UR27 ;  /* 0x0000001b000b7c82 */ /* 0x000fe20008000000 */
[----:B------:R-:W-:Y:S01]  /*4b90*/  @!P4 R2UR UR8, R0 ;  /* 0x000000000008c2ca */ /* 0x000fe200000e0000 */
[----:B------:R-:W-:Y:S01]  /*4ba0*/  UMOV UR12, UR36 ;  /* 0x00000024000c7c82 */ /* 0x000fe20008000000 */
[----:B------:R-:W-:Y:S01]  /*4bb0*/  VOTEU.ALL UP1, P4 ;  /* 0x0000000000ff7886 */ /* 0x000fe20002020000 */
[----:B------:R-:W-:Y:S01]  /*4bc0*/  @P3 R2UR UR36, R24 ;  /* 0x00000000182432ca */ /* 0x000fe200000e0000 */
[----:B------:R-:W-:Y:S01]  /*4bd0*/  IMAD.IADD R20, R8, 0x1, R58 ;  /* 0x0000000108147824 */ /* 0x000fe200078e023a */
[----:B------:R-:W-:Y:S01]  /*4be0*/  ISETP.NE.AND P0, PT, R27, 0x2, PT ;  /* 0x000000021b00780c */ /* 0x000fe20003f05270 */
[----:B------:R-:W-:Y:S01]  /*4bf0*/  IMAD.IADD R21, R13, 0x1, R60 ;  /* 0x000000010d157824 */ /* 0x000fe200078e023c */
[----:B------:R-:W-:Y:S01]  /*4c00*/  @!UP1 UIADD3 UR18, UPT, UPT, UR26, 0x10, URZ ;  /* 0x000000101a129890 */ /* 0x000fe2000fffe0ff */
[----:B------:R-:W-:Y:S01]  /*4c10*/  IMAD.U32 R10, RZ, RZ, UR9 ;  /* 0x00000009ff0a7e24 */ /* 0x000fe2000f8e00ff */
[----:B------:R-:W-:Y:S01]  /*4c20*/  @!UP1 UIADD3 UR10, UPT, UPT, UR26, 0x30, URZ ;  /* 0x000000301a0a9890 */ /* 0x000fe2000fffe0ff */
[----:B------:R-:W-:Y:S01]  /*4c30*/  SEL R0, RZ, 0x1, P0 ;  /* 0x00000001ff007807 */ /* 0x000fe20000000000 */
[----:B------:R-:W-:Y:S01]  /*4c40*/  UMOV UR9, UR17 ;  /* 0x0000001100097c82 */ /* 0x000fe20008000000 */
[----:B------:R-:W-:Y:S01]  /*4c50*/  SEL R27, R27, RZ, P0 ;  /* 0x000000ff1b1b7207 */ /* 0x000fe20000000000 */
[----:B------:R-:W-:Y:S01]  /*4c60*/  IMAD.U32 R11, RZ, RZ, UR8 ;  /* 0x00000008ff0b7e24 */ /* 0x000fe2000f8e00ff */
[----:B------:R-:W-:Y:S01]  /*4c70*/  @!P4 R2UR UR24, R10 ;  /* 0x000000000a18c2ca */ /* 0x000fe200000e0000 */
[----:B------:R-:W-:Y:S01]  /*4c80*/  @!UP1 ULEA UR8, UR14, UR7, 0xc ;  /* 0x000000070e089291 */ /* 0x000fe2000f8e60ff */
[----:B------:R-:W-:Y:S02]  /*4c90*/  LOP3.LUT R25, R25, R0, RZ, 0x3c, !PT ;  /* 0x0000000019197212 */ /* 0x000fe400078e3cff */
[----:B------:R-:W-:Y:S01]  /*4ca0*/  @!P4 R2UR UR25, R11 ;  /* 0x000000000b19c2ca */ /* 0x000fe200000e0000 */
[----:B------:R-:W-:Y:S02]  /*4cb0*/  @!UP1 UIADD3 UR16, UPT, UPT, UR8, 0x200, URZ ;  /* 0x0000020008109890 */ /* 0x000fe4000fffe0ff */
[----:B------:R-:W-:Y:S01]  /*4cc0*/  @!UP1 UIADD3 UR8, UPT, UPT, UR8, 0xa00, URZ ;  /* 0x00000a0008089890 */ /* 0x000fe2000fffe0ff */
[----:B------:R-:W-:Y:S09]  /*4cd0*/  VOTEU.ALL UP1, P4 ;  /* 0x0000000000ff7886 */ /* 0x000ff20002020000 */
[----:B------:R2:W-:Y:S01]  /*4ce0*/  @!UP2 UTMALDG.3D [UR16], [UR24], desc[UR22] ;  /* 0x000016101800a5b4 */ /* 0x0005e20008011000 */
[----:B------:R2:W-:Y:S01]  /*4cf0*/  @!UP1 UTMALDG.3D [UR8], [UR24], desc[UR22] ;  /* 0x00001608180095b4 */ /* 0x0005e20008011000 */
[----:B------:R2:W-:Y:S01]  /*4d00*/  @!P4 SYNCS.ARRIVE.TRANS64.RED.A0TR RZ, [UR13+0x30], R23 ;  /* 0x00003017ffffc9a7 */ /* 0x0005e2000830040d */
[----:B------:R-:W-:Y:S04]  /*4d10*/  UIADD3 UR13, UPT, UPT, UR14, 0x1, URZ ;  /* 0x000000010e0d7890 */ /* 0x000fe8000fffe0ff */
[----:B------:R-:W-:Y:S04]  /*4d20*/  UISETP.NE.AND UP1, UPT, UR13, 0x3, UPT ;  /* 0x000000030d00788c */ /* 0x000fe8000bf25270 */
[----:B------:R-:W-:Y:S02]  /*4d30*/  USEL UR14, URZ, 0x1, UP1 ;  /* 0x00000001ff0e7887 */ /* 0x000fe40008800000 */
[----:B------:R-:W-:Y:S02]  /*4d40*/  USEL UR13, UR13, URZ, UP1 ;  /* 0x000000ff0d0d7287 */ /* 0x000fe40008800000 */
[----:B------:R-:W-:Y:S02]  /*4d50*/  UPLOP3.LUT UP1, UPT, UPT, UPT, UPT, 0x80, 0x8 ;  /* 0x000000000008789c */ /* 0x000fe40003f2f070 */
[----:B------:R-:W-:Y:S01]  /*4d60*/  LOP3.LUT R34, R34, UR14, RZ, 0x3c, !PT ;  /* 0x0000000e22227c12 */ /* 0x000fe2000f8e3cff */
[----:B------:R-:W-:Y:S01]  /*4d70*/  SYNCS.ARRIVE.TRANS64.RED.A1T0 RZ, [UR15], RZ ;  /* 0x000000ffffff79a7 */ /* 0x000fe2000810040f */
[----:B------:R-:W-:Y:S07]  /*4d80*/  @P3 BRA `(.L_x_93) ;  /* 0xfffffff000e43947 */ /* 0x000fee000383ffff */
[----:B------:R-:W-:Y:S01]  /*4d90*/  UIADD3 UR7, UPT, UPT, UR7, 0x48, URZ ;  /* 0x0000004807077890 */ /* 0x000fe2000fffe0ff */
[----:B------:R-:W-:-:S03]  /*4da0*/  SHF.L.U32 R3, R34, 0x1f, RZ ;  /* 0x0000001f22037819 */ /* 0x000fc600000006ff */
[----:B------:R-:W-:-:S09]  /*4db0*/  ULEA UR4, UR13, UR7, 0x3 ;  /* 0x000000070d047291 */ /* 0x000fd2000f8e18ff */
[----:B------:R-:W1:Y:S02]  /*4dc0*/  SYNCS.PHASECHK.TRANS64.TRYWAIT P0, [UR4], R3 ;  /* 0x00000003ff0075a7 */ /* 0x000e640008001104 */
[----:B-1----:R-:W-:Y:S05]  /*4dd0*/  @!P0 BRA `(.L_x_94) ;  /* 0x0000002c00d88947 */ /* 0x002fea0003800000 */
.L_x_167:
        /* <DEDUP_REMOVED lines=9> */
.L_x_169:
[----:B------:R-:W-:-:S04]  /*4e70*/  UIADD3 UR5, UPT, UPT, UR5, 0x1, URZ ;  /* 0x0000000105057890 */ /* 0x000fc8000fffe0ff */
[----:B------:R-:W-:-:S04]  /*4e80*/  UISETP.NE.AND UP0, UPT, UR5, 0x3, UPT ;  /* 0x000000030500788c */ /* 0x000fc8000bf05270 */
[----:B------:R-:W-:Y:S02]  /*4e90*/  USEL UR4, URZ, 0x1, UP0 ;  /* 0x00000001ff047887 */ /* 0x000fe40008000000 */
[----:B------:R-:W-:-:S04]  /*4ea0*/  USEL UR5, UR5, URZ, UP0 ;  /* 0x000000ff05057287 */ /* 0x000fc80008000000 */
[----:B------:R-:W-:Y:S01]  /*4eb0*/  ULEA UR5, UR5, UR7, 0x3 ;  /* 0x0000000705057291 */ /* 0x000fe2000f8e18ff */
[----:B-1----:R-:W-:-:S04]  /*4ec0*/  LOP3.LUT R3, R34, UR4, RZ, 0x3c, !PT ;  /* 0x0000000422037c12 */ /* 0x002fc8000f8e3cff */
[----:B------:R-:W-:Y:S01]  /*4ed0*/  SHF.L.U32 R3, R3, 0x1f, RZ ;  /* 0x0000001f03037819 */ /* 0x000fe200000006ff */
[----:B------:R-:W-:-:S07]  /*4ee0*/  IMAD.U32 R0, RZ, RZ, UR5 ;  /* 0x00000005ff007e24 */ /* 0x000fce000f8e00ff */
.L_x_96:
[----:B-1----:R1:W4:Y:S02]  /*4ef0*/  SYNCS.PHASECHK.TRANS64.TRYWAIT P0, [R0+URZ], R3 ;  /* 0x00000003000075a7 */ /* 0x00232400080011ff */
[----:B----4-:R-:W-:Y:S05]  /*4f00*/  @!P0 NANOSLEEP.SYNCS 0x989680 ;  /* 0x009896800000895d */ /* 0x010fea0003900000 */
[----:B------:R-:W4:Y:S02]  /*4f10*/  @!P0 SYNCS.PHASECHK.TRANS64 P0, [R0+URZ], R3 ;  /* 0x00000003000085a7 */ /* 0x000f2400080010ff */
[----:B--2-4-:R-:W-:Y:S05]  /*4f20*/  @P0 EXIT ;  /* 0x000000000000094d */ /* 0x014fea0003800000 */
[----:B------:R-:W-:Y:S05]  /*4f30*/  BRA `(.L_x_96) ;  /* 0xfffffffc00ec7947 */ /* 0x000fea000383ffff */
.L_x_84:
[----:B------:R-:W-:-:S06]  /*4f40*/  UISETP.GE.AND UP1, UPT, UR10, 0x4, UPT ;  /* 0x000000040a00788c */ /* 0x000fcc000bf26270 */
[----:B------:R-:W-:-:S13]  /*4f50*/  PLOP3.LUT P0, PT, PT, PT, UP1, 0x80, 0x8 ;  /* 0x000000000008781c */ /* 0x000fda0003f0f018 */
[----:B------:R-:W-:Y:S05]  /*4f60*/  @!P0 EXIT ;  /* 0x000000000000894d */ /* 0x000fea0003800000 */
[----:B------:R-:W-:Y:S01]  /*4f70*/  BAR.SYNC.DEFER_BLOCKING 0x6, 0xa0 ;  /* 0x0182800000007b1d */ /* 0x000fe20000010000 */
[----:B------:R-:W-:Y:S01]  /*4f80*/  IMAD.SHL.U32 R4, R70, 0x200000, RZ ;  /* 0x0020000046047824 */ /* 0x000fe200078e00ff */
[----:B------:R-:W-:Y:S01]  /*4f90*/  CS2R R72, SRZ ;  /* 0x0000000000487805 */ /* 0x000fe2000001ff00 */
[C---:B------:R-:W-:Y:S02]  /*4fa0*/  IMAD.SHL.U32 R69, R74.reuse, 0x10, RZ ;  /* 0x000000104a457824 */ /* 0x040fe400078e00ff */
[----:B------:R-:W-:Y:S01]  /*4fb0*/  IMAD.U32 R33, R74, 0x10000, RZ ;  /* 0x000100004a217824 */ /* 0x000fe200078e00ff */
[----:B------:R-:W-:Y:S02]  /*4fc0*/  UMOV UR48, 0x400 ;  /* 0x0000040000307882 */ /* 0x000fe40000000000 */
[----:B------:R-:W1:Y:S01]  /*4fd0*/  LDC R63, c[0x0][0x370] ;  /* 0x0000dc00ff3f7b82 */ /* 0x000e620000000800 */
[----:B------:R-:W-:Y:S01]  /*4fe0*/  ULEA UR48, UR37, UR48, 0x18 ;  /* 0x0000003025307291 */ /* 0x000fe2000f8ec0ff */
[----:B------:R-:W-:Y:S01]  /*4ff0*/  LOP3.LUT R4, R4, 0x200000, RZ, 0xc0, !PT ;  /* 0x0020000004047812 */ /* 0x000fe200078ec0ff */
[----:B------:R-:W-:Y:S01]  /*5000*/  IMAD.SHL.U32 R68, R74, 0x2, RZ ;  /* 0x000000024a447824 */ /* 0x000fe200078e00ff */
[C---:B------:R-:W-:Y:S01]  /*5010*/  LOP3.LUT R5, R69.reuse, 0x40, RZ, 0xc0, !PT ;  /* 0x0000004045057812 */ /* 0x040fe200078ec0ff */
[----:B------:R-:W-:Y:S01]  /*5020*/  IMAD.SHL.U32 R3, R70, 0x200, RZ ;  /* 0x0000020046037824 */ /* 0x000fe200078e00ff */
[----:B------:R-:W-:Y:S01]  /*5030*/  LOP3.LUT R2, R69, 0x5b0, RZ, 0xc0, !PT ;  /* 0x000005b045027812 */ /* 0x000fe200078ec0ff */
[----:B------:R-:W-:Y:S01]  /*5040*/  IMAD.MOV.U32 R30, RZ, RZ, RZ ;  /* 0x000000ffff1e7224 */ /* 0x000fe200078e00ff */
[----:B------:R-:W2:Y:S01]  /*5050*/  LDC R28, c[0x0][0xb0c] ;  /* 0x0002c300ff1c7b82 */ /* 0x000ea20000000800 */
[----:B------:R-:W-:Y:S01]  /*5060*/  LOP3.LUT R33, R4, 0x400000, R33, 0xf8, !PT ;  /* 0x0040000004217812 */ /* 0x000fe200078ef821 */
[----:B------:R-:W-:Y:S01]  /*5070*/  IMAD.MOV.U32 R78, RZ, RZ, RZ ;  /* 0x000000ffff4e7224 */ /* 0x000fe200078e00ff */
[----:B------:R-:W-:Y:S01]  /*5080*/  LOP3.LUT R68, R5, 0x8, R68, 0xf8, !PT ;  /* 0x0000000805447812 */ /* 0x000fe200078ef844 */
[----:B------:R-:W3:Y:S01]  /*5090*/  LDCU.64 UR54, c[0x0][0x348] ;  /* 0x00006900ff3677ac */ /* 0x000ee20008000a00 */
[----:B------:R-:W-:-:S02]  /*50a0*/  LOP3.LUT R3, R2, 0x200, R3, 0xf8, !PT ;  /* 0x0000020002037812 */ /* 0x000fc400078ef803 */
[----:B------:R-:W-:Y:S01]  /*50b0*/  LOP3.LUT P0, RZ, R69, 0x40, RZ, 0xc0, !PT ;  /* 0x0000004045ff7812 */ /* 0x000fe2000780c0ff */
[----:B------:R-:W4:Y:S01]  /*50c0*/  LDC R61, c[0x0][0xb20] ;  /* 0x0002c800ff3d7b82 */ /* 0x000f220000000800 */
[----:B------:R-:W3:Y:S01]  /*50d0*/  LDS R0, [UR48+0x120] ;  /* 0x00012030ff007984 */ /* 0x000ee20008000800 */
[----:B------:R-:W-:Y:S01]  /*50e0*/  LOP3.LUT R68, R3, R68, RZ, 0xfc, !PT ;  /* 0x0000004403447212 */ /* 0x000fe200078efcff */
[----:B------:R-:W1:Y:S01]  /*50f0*/  LDCU.64 UR38, c[0x0][0x888] ;  /* 0x00011100ff2677ac */ /* 0x000e620008000a00 */
[----:B------:R-:W-:Y:S01]  /*5100*/  LOP3.LUT R74, R74, 0x60, RZ, 0xc0, !PT ;  /* 0x000000604a4a7812 */ /* 0x000fe200078ec0ff */
[----:B------:R-:W1:Y:S03]  /*5110*/  LDCU.64 UR44, c[0x0][0x890] ;  /* 0x00011200ff2c77ac */ /* 0x000e660008000a00 */
[----:B------:R-:W1:Y:S01]  /*5120*/  LDC R27, c[0x0][0xb30] ;  /* 0x0002cc00ff1b7b82 */ /* 0x000e620000000800 */
[----:B------:R-:W-:Y:S01]  /*5130*/  UMOV UR51, 0x1 ;  /* 0x0000000100337882 */ /* 0x000fe20000000000 */
[----:B------:R-:W-:Y:S01]  /*5140*/  UIADD3 UR52, UPT, UPT, UR48, 0x200, URZ ;  /* 0x0000020030347890 */ /* 0x000fe2000fffe0ff */
[----:B------:R-:W-:Y:S01]  /*5150*/  UMOV UR56, URZ ;  /* 0x000000ff00387c82 */ /* 0x000fe20008000000 */
[----:B------:R-:W-:-:S04]  /*5160*/  UMOV UR50, URZ ;  /* 0x000000ff00327c82 */ /* 0x000fc80008000000 */
[----:B------:R-:W1:Y:S01]  /*5170*/  LDC.64 R56, c[0x0][0xb10] ;  /* 0x0002c400ff387b82 */ /* 0x000e620000000a00 */
[----:B------:R-:W-:-:S07]  /*5180*/  UMOV UR49, URZ ;  /* 0x000000ff00317c82 */ /* 0x000fce0008000000 */
[----:B------:R-:W1:Y:S08]  /*5190*/  LDC.64 R24, c[0x0][0xb18] ;  /* 0x0002c600ff187b82 */ /* 0x000e700000000a00 */
[----:B------:R-:W1:Y:S08]  /*51a0*/  LDC.64 R22, c[0x0][0xb28] ;  /* 0x0002ca00ff167b82 */ /* 0x000e700000000a00 */
[----:B------:R-:W1:Y:S01]  /*51b0*/  LDC.64 R54, c[0x0][0x8b0] ;  /* 0x00022c00ff367b82 */ /* 0x000e620000000a00 */
[----:B---3--:R-:W-:Y:S01]  /*51c0*/  IMAD.IADD R33, R0, 0x1, R33 ;  /* 0x0000000100217824 */ /* 0x008fe200078e0221 */
[----:B------:R-:W-:-:S06]  /*51d0*/  P2R R0, PR, RZ, 0x1 ;  /* 0x00000001ff007803 */ /* 0x000fcc0000000000 */
[----:B------:R-:W3:Y:S08]  /*51e0*/  LDC.64 R52, c[0x0][0x8a8] ;  /* 0x00022a00ff347b82 */ /* 0x000ef00000000a00 */
[----:B--2-4-:R-:W1:Y:S02]  /*51f0*/  LDC R62, c[0x0][0x374] ;  /* 0x0000dd00ff3e7b82 */ /* 0x014e640000000800 */
.L_x_127:
[----:B------:R-:W-:Y:S02]  /*5200*/  LEA R0, R78, UR48, 0x3 ;  /* 0x000000304e007c11 */ /* 0x000fe4000f8e18ff */
[----:B------:R-:W-:Y:S02]  /*5210*/  SHF.L.U32 R3, R72, 0x1f, RZ ;  /* 0x0000001f48037819 */ /* 0x000fe400000006ff */
[----:B------:R-:W-:Y:S02]  /*5220*/  LEA R16, R78, UR48, 0x4 ;  /* 0x000000304e107c11 */ /* 0x000fe4000f8e20ff */
[----:B------:R-:W2:Y:S02]  /*5230*/  SYNCS.PHASECHK.TRANS64.TRYWAIT P0, [R0+URZ+0x70], R3 ;  /* 0x00007003000075a7 */ /* 0x000ea400080011ff */
[----:B-12---:R-:W-:Y:S05]  /*5240*/  @!P0 BRA `(.L_x_97) ;  /* 0x0000002800ec8947 */ /* 0x006fea0003800000 */
.L_x_170:
[----:B------:R-:W4:Y:S01]  /*5250*/  LDC.64 R12, c[0x0][0xb10] ;  /* 0x0002c400ff0c7b82 */ /* 0x000f220000000a00 */
[----:B------:R-:W3:Y:S01]  /*5260*/  LDS.128 R16, [R16+0x100] ;  /* 0x0001000010107984 */ /* 0x000ee20000000c00 */
[----:B-1----:R-:W-:Y:S01]  /*5270*/  ISETP.NE.AND P1, PT, R27, 0x1, PT ;  /* 0x000000011b00780c */ /* 0x002fe20003f25270 */
[----:B--2---:R-:W-:Y:S01]  /*5280*/  VIADD R0, R0, 0x80 ;  /* 0x0000008000007836 */ /* 0x004fe20000000000 */
[----:B------:R-:W-:Y:S04]  /*5290*/  ISETP.GE.AND P0, PT, R26, 0x1, PT ;  /* 0x000000011a00780c */ /* 0x000fe80003f06270 */
[----:B------:R-:W1:Y:S01]  /*52a0*/  LDC.64 R10, c[0x0][0xb18] ;  /* 0x0002c600ff0a7b82 */ /* 0x000e620000000a00 */
[----:B------:R-:W-:Y:S01]  /*52b0*/  PRMT R0, RZ, 0x654, R0 ;  /* 0x00000654ff007816 */ /* 0x000fe20000000000 */
[----:B------:R-:W-:Y:S01]  /*52c0*/  @!PT LDS RZ, [RZ] ;  /* 0x00000000fffff984 */ /* 0x000fe20000000800 */
[----:B------:R-:W-:Y:S01]  /*52d0*/  @!PT LDS RZ, [RZ] ;  /* 0x00000000fffff984 */ /* 0x000fe20000000800 */
[----:B------:R-:W-:Y:S01]  /*52e0*/  @!PT LDS RZ, [RZ] ;  /* 0x00000000fffff984 */ /* 0x000fe20000000800 */
[----:B------:R-:W-:Y:S01]  /*52f0*/  @!PT LDS RZ, [RZ] ;  /* 0x00000000fffff984 */ /* 0x000fe20000000800 */
[----:B------:R2:W-:Y:S06]  /*5300*/  MEMBAR.ALL.CTA ;  /* 0x0000000000007992 */ /* 0x0005ec0000008000 */
[----:B--2---:R-:W2:Y:S01]  /*5310*/  FENCE.VIEW.ASYNC.S ;  /* 0x00000000000073c6 */ /* 0x004ea20000000000 */
[----:B------:R-:W1:Y:S08]  /*5320*/  @!P1 LDC R14, c[0x0][0xb20] ;  /* 0x0002c800ff0e9b82 */ /* 0x000e700000000800 */
[----:B------:R-:W1:Y:S01]  /*5330*/  @!P1 LDC R9, c[0x0][0xb0c] ;  /* 0x0002c300ff099b82 */ /* 0x000e620000000800 */
[----:B--2---:R2:W-:Y:S01]  /*5340*/  SYNCS.ARRIVE.TRANS64.RED.A1T0 RZ, [R0+URZ], RZ ;  /* 0x000000ff00ff79a7 */ /* 0x0045e200081004ff */
[----:B---3--:R-:W-:Y:S04]  /*5350*/  LOP3.LUT P4, RZ, R18, 0x1, RZ, 0xc0, !PT ;  /* 0x0000000112ff7812 */ /* 0x008fe8000788c0ff */
[----:B------:R-:W-:Y:S09]  /*5360*/  P2R R75, PR, RZ, 0x10 ;  /* 0x00000010ff4b7803 */ /* 0x000ff20000000000 */
[----:B------:R-:W-:Y:S02]  /*5370*/  @P4 MOV R31, R16 ;  /* 0x00000010001f4202 */ /* 0x000fe40000000f00 */
[----:B------:R-:W-:Y:S01]  /*5380*/  @P4 LOP3.LUT R29, R17, 0xffff, RZ, 0xc0, !PT ;  /* 0x0000ffff111d4812 */ /* 0x000fe200078ec0ff */
[----:B--2-4-:R-:W-:Y:S06]  /*5390*/  @!P0 BRA `(.L_x_98) ;  /* 0x0000000000a48947 */ /* 0x014fec0003800000 */
[----:B------:R-:W-:Y:S01]  /*53a0*/  IMAD.HI.U32 R36, R62, R25, RZ ;  /* 0x000000193e247227 */ /* 0x000fe200078e00ff */
[----:B------:R-:W-:Y:S02]  /*53b0*/  ISETP.NE.AND P0, PT, R24, 0x1, PT ;  /* 0x000000011800780c */ /* 0x000fe40003f05270 */
[----:B------:R-:W-:Y:S01]  /*53c0*/  ISETP.NE.AND P2, PT, R26, 0x1, PT ;  /* 0x000000011a00780c */ /* 0x000fe20003f45270 */
[-C--:B------:R-:W-:Y:S01]  /*53d0*/  IMAD.HI.U32 R34, R63, R56.reuse, RZ ;  /* 0x000000383f227227 */ /* 0x080fe200078e00ff */
[----:B------:R-:W-:Y:S02]  /*53e0*/  SHF.R.U32.HI R37, RZ, R61, R36 ;  /* 0x0000003dff257219 */ /* 0x000fe40000011624 */
[----:B------:R-:W-:Y:S01]  /*53f0*/  ISETP.NE.AND P3, PT, R28, 0x1, PT ;  /* 0x000000011c00780c */ /* 0x000fe20003f65270 */
[----:B------:R-:W-:Y:S01]  /*5400*/  IMAD.HI.U32 R40, R29, R25, RZ ;  /* 0x000000191d287227 */ /* 0x000fe200078e00ff */
[----:B------:R-:W-:Y:S02]  /*5410*/  SHF.R.U32.HI R34, RZ, R57, R34 ;  /* 0x00000039ff227219 */ /* 0x000fe40000011622 */
[----:B------:R-:W-:Y:S01]  /*5420*/  SEL R3, R62, R37, !P0 ;  /* 0x000000253e037207 */ /* 0x000fe20004000000 */
[----:B------:R-:W-:Y:S01]  /*5430*/  IMAD.HI.U32 R38, R31, R56, RZ ;  /* 0x000000381f267227 */ /* 0x000fe200078e00ff */
[----:B------:R-:W-:Y:S03]  /*5440*/  SEL R7, R63, R34, !P3 ;  /* 0x000000223f077207 */ /* 0x000fe60005800000 */
[-C--:B------:R-:W-:Y:S01]  /*5450*/  IMAD.HI.U32 R34, R3, R22.reuse, RZ ;  /* 0x0000001603227227 */ /* 0x080fe200078e00ff */
[----:B------:R-:W-:Y:S03]  /*5460*/  SHF.R.U32.HI R38, RZ, R57, R38 ;  /* 0x00000039ff267219 */ /* 0x000fe60000011626 */
[----:B------:R-:W-:Y:S01]  /*5470*/  IMAD.HI.U32 R36, R7, R22, RZ ;  /* 0x0000001607247227 */ /* 0x000fe200078e00ff */
[----:B------:R-:W-:Y:S02]  /*5480*/  @P2 SHF.R.U32.HI R3, RZ, R23, R34 ;  /* 0x00000017ff032219 */ /* 0x000fe40000011622 */
[----:B------:R-:W-:Y:S02]  /*5490*/  SHF.R.U32.HI R34, RZ, R61, R40 ;  /* 0x0000003dff227219 */ /* 0x000fe40000011628 */
[----:B------:R-:W-:Y:S01]  /*54a0*/  @P2 SHF.R.U32.HI R7, RZ, R23, R36 ;  /* 0x00000017ff072219 */ /* 0x000fe20000011624 */
[C---:B------:R-:W-:Y:S01]  /*54b0*/  IMAD R2, R26.reuse, R3, RZ ;  /* 0x000000031a027224 */ /* 0x040fe200078e02ff */
[----:B------:R-:W-:Y:S02]  /*54c0*/  SEL R5, R29, R34, !P0 ;  /* 0x000000221d057207 */ /* 0x000fe40004000000 */
[----:B------:R-:W-:Y:S01]  /*54d0*/  SEL R3, R31, R38, !P3 ;  /* 0x000000261f037207 */ /* 0x000fe20005800000 */
[----:B------:R-:W-:Y:S01]  /*54e0*/  IMAD R4, R26, R7, RZ ;  /* 0x000000071a047224 */ /* 0x000fe200078e02ff */
[C---:B------:R-:W-:Y:S01]  /*54f0*/  ISETP.GE.AND P0, PT, R5.reuse, R2, PT ;  /* 0x000000020500720c */ /* 0x040fe20003f06270 */
[----:B------:R-:W-:Y:S03]  /*5500*/  IMAD.HI.U32 R6, R5, R22, RZ ;  /* 0x0000001605067227 */ /* 0x000fe600078e00ff */
[----:B------:R-:W-:Y:S01]  /*5510*/  ISETP.GE.OR P0, PT, R3, R4, P0 ;  /* 0x000000040300720c */ /* 0x000fe20000706670 */
[----:B------:R-:W-:Y:S01]  /*5520*/  IMAD.MOV R4, RZ, RZ, -R3 ;  /* 0x000000ffff047224 */ /* 0x000fe200078e0a03 */
[-C--:B------:R-:W-:Y:S03]  /*5530*/  SHF.R.U32.HI R6, RZ, R23.reuse, R6 ;  /* 0x00000017ff067219 */ /* 0x080fe60000011606 */
[----:B------:R-:W-:Y:S01]  /*5540*/  IMAD R31, R28, R4, R31 ;  /* 0x000000041c1f7224 */ /* 0x000fe200078e021f */
[----:B------:R-:W-:Y:S05]  /*5550*/  SEL R15, R5, R6, !P2 ;  /* 0x00000006050f7207 */ /* 0x000fea0005000000 */
[----:B------:R-:W-:Y:S02]  /*5560*/  IMAD.MOV R6, RZ, RZ, -R15 ;  /* 0x000000ffff067224 */ /* 0x000fe400078e0a0f */
[C---:B------:R-:W-:Y:S04]  /*5570*/  @!P0 IMAD.HI.U32 R2, R3.reuse, R22, RZ ;  /* 0x0000001603028227 */ /* 0x040fe800078e00ff */
[----:B------:R-:W-:Y:S01]  /*5580*/  IMAD R6, R26, R6, R5 ;  /* 0x000000061a067224 */ /* 0x000fe200078e0205 */
[----:B------:R-:W-:Y:S04]  /*5590*/  @!P0 SHF.R.U32.HI R2, RZ, R23, R2 ;  /* 0x00000017ff028219 */ /* 0x000fe80000011602 */
[----:B------:R-:W-:Y:S02]  /*55a0*/  @!P0 SEL R0, R3, R2, !P2 ;  /* 0x0000000203008207 */ /* 0x000fe40005000000 */
[----:B------:R-:W-:Y:S02]  /*55b0*/  IADD3 R2, PT, PT, -R5, RZ, RZ ;  /* 0x000000ff05027210 */ /* 0x000fe40007ffe1ff */
[----:B------:R-:W-:Y:S01]  /*55c0*/  @!P0 IADD3 R8, PT, PT, R15, -R0, RZ ;  /* 0x800000000f088210 */ /* 0x000fe20007ffe0ff */
[----:B------:R-:W-:Y:S02]  /*55d0*/  @!P0 IMAD R0, R7, R6, R0 ;  /* 0x0000000607008224 */ /* 0x000fe400078e0200 */
[----:B------:R-:W-:Y:S02]  /*55e0*/  IMAD R29, R24, R2, R29 ;  /* 0x00000002181d7224 */ /* 0x000fe400078e021d */
[----:B------:R-:W-:Y:S02]  /*55f0*/  @!P0 IMAD R5, R8, R26, R3 ;  /* 0x0000001a08058224 */ /* 0x000fe400078e0203 */
[----:B------:R-:W-:Y:S04]  /*5600*/  @!P0 IMAD.MOV.U32 R3, RZ, RZ, R0 ;  /* 0x000000ffff038224 */ /* 0x000fe800078e0000 */
[----:B------:R-:W-:Y:S02]  /*5610*/  IMAD R31, R3, R28, R31 ;  /* 0x0000001c031f7224 */ /* 0x000fe400078e021f */
[----:B------:R-:W-:Y:S07]  /*5620*/  IMAD R29, R5, R24, R29 ;  /* 0x00000018051d7224 */ /* 0x000fee00078e021d */
.L_x_98:
[----:B-1----:R-:W-:Y:S01]  /*5630*/  @!P1 ISETP.NE.AND P0, PT, R10, 0x1, PT ;  /* 0x000000010a00980c */ /* 0x002fe20003f05270 */
[----:B------:R-:W-:Y:S01]  /*5640*/  @!P1 IMAD.HI.U32 R0, R31, R12, RZ ;  /* 0x0000000c1f009227 */ /* 0x000fe200078e00ff */
[----:B------:R-:W-:Y:S01]  /*5650*/  @!P1 ISETP.NE.AND P2, PT, R9, 0x1, PT ;  /* 0x000000010900980c */ /* 0x000fe20003f45270 */
[----:B------:R-:W-:Y:S01]  /*5660*/  ULOP3.LUT UP0, URZ, UR52, 0x90, URZ, 0xc0, !UPT ;  /* 0x0000009034ff7892 */ /* 0x000fe2000f80c0ff */
[----:B------:R-:W-:Y:S01]  /*5670*/  R2UR UR42, R21 ;  /* 0x00000000152a72ca */ /* 0x000fe200000e0000 */
[----:B------:R-:W-:Y:S01]  /*5680*/  @!P1 IMAD.HI.U32 R3, R29, R11, RZ ;  /* 0x0000000b1d039227 */ /* 0x000fe200078e00ff */
[----:B------:R-:W-:Y:S02]  /*5690*/  @!P1 SHF.R.U32.HI R0, RZ, R13, R0 ;  /* 0x0000000dff009219 */ /* 0x000fe40000011600 */
[----:B------:R-:W-:Y:S01]  /*56a0*/  R2UR UR41, R20 ;  /* 0x00000000142972ca */ /* 0x000fe200000e0000 */
[----:B------:R-:W-:Y:S01]  /*56b0*/  VIADD R78, R78, 0x1 ;  /* 0x000000014e4e7836 */ /* 0x000fe20000000000 */
[----:B------:R-:W-:Y:S02]  /*56c0*/  @!P1 SHF.R.U32.HI R2, RZ, R14, R3 ;  /* 0x0000000eff029219 */ /* 0x000fe40000011603 */
[----:B------:R-:W-:Y:S02]  /*56d0*/  @!P1 SEL R3, R31, R0, !P2 ;  /* 0x000000001f039207 */ /* 0x000fe40005000000 */
[----:B------:R-:W-:Y:S02]  /*56e0*/  @!P1 SEL R2, R29, R2, !P0 ;  /* 0x000000021d029207 */ /* 0x000fe40004000000 */
[----:B------:R-:W-:Y:S01]  /*56f0*/  @P4 SHF.R.U32.HI R71, RZ, 0x10, R17 ;  /* 0x00000010ff474819 */ /* 0x000fe20000011611 */
[----:B------:R-:W-:Y:S02]  /*5700*/  USHF.L.U32 UR42, UR42, 0x6, URZ ;  /* 0x000000062a2a7899 */ /* 0x000fe400080006ff */
[----:B------:R-:W-:Y:S02]  /*5710*/  @!P1 IMAD.IADD R0, R2, 0x1, -R3 ;  /* 0x0000000102009824 */ /* 0x000fe400078e0a03 */
[----:B------:R-:W-:Y:S01]  /*5720*/  @!P1 IMAD.IADD R2, R3, 0x1, -R2 ;  /* 0x0000000103029824 */ /* 0x000fe200078e0a02 */
[----:B------:R-:W-:Y:S01]  /*5730*/  USHF.L.U32 UR41, UR41, 0x6, URZ ;  /* 0x0000000629297899 */ /* 0x000fe200080006ff */
[----:B------:R-:W-:Y:S02]  /*5740*/  @!P1 IMAD R31, R0, R9, R31 ;  /* 0x00000009001f9224 */ /* 0x000fe400078e021f */
[----:B------:R-:W-:Y:S01]  /*5750*/  @!P1 IMAD R29, R2, R10, R29 ;  /* 0x0000000a021d9224 */ /* 0x000fe200078e021d */
[----:B------:R-:W-:Y:S08]  /*5760*/  BRA.U !UP0, `(.L_x_99) ;  /* 0x00000001087c7547 */ /* 0x000ff0000b800000 */
[----:B------:R-:W1:Y:S01]  /*5770*/  LDCU.64 UR8, c[0x4][0x80] ;  /* 0x01001000ff0877ac */ /* 0x000e620008000a00 */
[----:B------:R-:W-:Y:S01]  /*5780*/  MOV R2, 0x0 ;  /* 0x0000000000027802 */ /* 0x000fe20000000f00 */
[----:B------:R-:W-:Y:S02]  /*5790*/  HFMA2 R12, -RZ, RZ, 0, 5.9604644775390625e-08 ;  /* 0x00000001ff0c7431 */ /* 0x000fe400000001ff */
[----:B------:R-:W-:Y:S01]  /*57a0*/  IMAD.MOV.U32 R8, RZ, RZ, 0x70 ;  /* 0x00000070ff087424 */ /* 0x000fe200078e00ff */
[----:B------:R2:W3:Y:S01]  /*57b0*/  LDC.64 R14, c[0x4][R2] ;  /* 0x01000000020e7b82 */ /* 0x0004e20000000a00 */
[----:B------:R-:W4:Y:S01]  /*57c0*/  LDCU.64 UR6, c[0x4][0x88] ;  /* 0x01001100ff0677ac */ /* 0x000f220008000a00 */
[----:B------:R-:W-:Y:S01]  /*57d0*/  IMAD.MOV.U32 R13, RZ, RZ, RZ ;  /* 0x000000ffff0d7224 */ /* 0x000fe200078e00ff */
[----:B------:R-:W2:Y:S01]  /*57e0*/  LDCU.64 UR4, c[0x4][0x8] ;  /* 0x01000100ff0477ac */ /* 0x000ea20008000a00 */
[----:B-1----:R-:W-:Y:S01]  /*57f0*/  MOV R5, UR9 ;  /* 0x0000000900057c02 */ /* 0x002fe20008000f00 */
[----:B------:R-:W-:Y:S01]  /*5800*/  IMAD.U32 R4, RZ, RZ, UR8 ;  /* 0x00000008ff047e24 */ /* 0x000fe2000f8e00ff */
[----:B----4-:R-:W-:Y:S01]  /*5810*/  MOV R7, UR7 ;  /* 0x0000000700077c02 */ /* 0x010fe20008000f00 */
[----:B------:R-:W-:Y:S01]  /*5820*/  IMAD.U32 R6, RZ, RZ, UR6 ;  /* 0x00000006ff067e24 */ /* 0x000fe2000f8e00ff */
[----:B--2---:R-:W-:Y:S01]  /*5830*/  MOV R11, UR5 ;  /* 0x00000005000b7c02 */ /* 0x004fe20008000f00 */
[----:B------:R-:W-:Y:S02]  /*5840*/  IMAD.U32 R10, RZ, RZ, UR4 ;  /* 0x00000004ff0a7e24 */ /* 0x000fe4000f8e00ff */
[----:B------:R-:W-:Y:S07]  /*5850*/  LEPC R20, `(.L_x_100) ;  /* 0x000000001014794e */ /* 0x000fee0000000000 */
[----:B---3-5:R-:W-:Y:S05]  /*5860*/  CALL.ABS.NOINC R14 ;  /* 0x000000000e007343 */ /* 0x028fea0003c00000 */
.L_x_100:
[----:B------:R-:W1:Y:S01]  /*5870*/  LDCU.64 UR8, c[0x4][0x80] ;  /* 0x01001000ff0877ac */ /* 0x000e620008000a00 */
[----:B------:R-:W2:Y:S01]  /*5880*/  LDC.64 R2, c[0x4][R2] ;  /* 0x0100000002027b82 */ /* 0x000ea20000000a00 */
[----:B------:R-:W-:Y:S02]  /*5890*/  HFMA2 R12, -RZ, RZ, 0, 5.9604644775390625e-08 ;  /* 0x00000001ff0c7431 */ /* 0x000fe400000001ff */
[----:B------:R-:W-:Y:S02]  /*58a0*/  IMAD.MOV.U32 R8, RZ, RZ, 0x70 ;  /* 0x00000070ff087424 */ /* 0x000fe400078e00ff */
[----:B------:R-:W-:Y:S01]  /*58b0*/  IMAD.MOV.U32 R13, RZ, RZ, RZ ;  /* 0x000000ffff0d7224 */ /* 0x000fe200078e00ff */
[----:B------:R-:W3:Y:S01]  /*58c0*/  LDCU.64 UR6, c[0x4][0x88] ;  /* 0x01001100ff0677ac */ /* 0x000ee20008000a00 */
[----:B------:R-:W4:Y:S01]  /*58d0*/  LDCU.64 UR4, c[0x4][0x8] ;  /* 0x01000100ff0477ac */ /* 0x000f220008000a00 */
[----:B-1----:R-:W-:Y:S02]  /*58e0*/  MOV R4, UR8 ;  /* 0x0000000800047c02 */ /* 0x002fe40008000f00 */
[----:B------:R-:W-:Y:S02]  /*58f0*/  MOV R5, UR9 ;  /* 0x0000000900057c02 */ /* 0x000fe40008000f00 */
[----:B---3--:R-:W-:Y:S01]  /*5900*/  MOV R7, UR7 ;  /* 0x0000000700077c02 */ /* 0x008fe20008000f00 */
[----:B------:R-:W-:Y:S01]  /*5910*/  IMAD.U32 R6, RZ, RZ, UR6 ;  /* 0x00000006ff067e24 */ /* 0x000fe2000f8e00ff */
[----:B----4-:R-:W-:Y:S01]  /*5920*/  MOV R11, UR5 ;  /* 0x00000005000b7c02 */ /* 0x010fe20008000f00 */
[----:B------:R-:W-:Y:S02]  /*5930*/  IMAD.U32 R10, RZ, RZ, UR4 ;  /* 0x00000004ff0a7e24 */ /* 0x000fe4000f8e00ff */
[----:B------:R-:W-:Y:S07]  /*5940*/  LEPC R20, `(.L_x_99) ;  /* 0x000000001014794e */ /* 0x000fee0000000000 */
[----:B--2---:R-:W-:Y:S05]  /*5950*/  CALL.ABS.NOINC R2 ;  /* 0x0000000002007343 */ /* 0x004fea0003c00000 */
.L_x_99:
[----:B------:R-:W-:Y:S01]  /*5960*/  ISETP.NE.U32.AND P4, PT, R54, RZ, PT ;  /* 0x000000ff3600720c */ /* 0x000fe20003f85070 */
[----:B------:R-:W-:Y:S01]  /*5970*/  UISETP.NE.AND UP2, UPT, UR53, URZ, UPT ;  /* 0x000000ff3500728c */ /* 0x000fe2000bf45270 */
[----:B------:R-:W-:Y:S01]  /*5980*/  ISETP.NE.U32.AND P2, PT, RZ, UR38, PT ;  /* 0x00000026ff007c0c */ /* 0x000fe2000bf45070 */
[----:B------:R-:W-:Y:S01]  /*5990*/  UISETP.NE.U32.AND UP1, UPT, UR44, URZ, UPT ;  /* 0x000000ff2c00728c */ /* 0x000fe2000bf25070 */
[----:B------:R-:W-:Y:S01]  /*59a0*/  ISETP.NE.AND.EX P4, PT, R55, RZ, PT, P4 ;  /* 0x000000ff3700720c */ /* 0x000fe20003f85340 */
[----:B------:R-:W-:Y:S01]  /*59b0*/  UPLOP3.LUT UP0, UPT, UPT, UPT, UPT, 0x40, 0x4 ;  /* 0x000000000004789c */ /* 0x000fe20003f0e870 */
[----:B------:R-:W-:Y:S01]  /*59c0*/  ISETP.NE.AND.EX P2, PT, RZ, UR39, PT, P2 ;  /* 0x00000027ff007c0c */ /* 0x000fe2000bf45320 */
[----:B------:R-:W-:Y:S01]  /*59d0*/  UISETP.NE.AND.EX UP1, UPT, UR45, URZ, UPT, UP1 ;  /* 0x000000ff2d00728c */ /* 0x000fe2000bf25310 */
[----:B------:R-:W-:Y:S04]  /*59e0*/  PLOP3.LUT P1, PT, PT, PT, UP2, 0x80, 0x8 ;  /* 0x000000000008781c */ /* 0x000fe80003f2f028 */
[----:B------:R-:W-:Y:S06]  /*59f0*/  @UP2 UPLOP3.LUT UP0, UPT, UPT, UPT, UP1, 0x80, 0x8 ;  /* 0x000000000008289c */ /* 0x000fec0003f0f010 */
[----:B------:R-:W-:Y:S01]  /*5a00*/  PLOP3.LUT P0, PT, PT, PT, UP0, 0x80, 0x8 ;  /* 0x000000000008781c */ /* 0x000fe20003f0f008 */
[----:B------:R-:W-:Y:S01]  /*5a10*/  @!UPT UIADD3 URZ, UPT, UPT, URZ, URZ, URZ ;  /* 0x000000fffffff290 */ /* 0x000fe2000fffe0ff */
[----:B------:R-:W-:Y:S11]  /*5a20*/  BRA.U !UP1, `(.L_x_101) ;  /* 0x0000000109387547 */ /* 0x000ff6000b800000 */
[----:B------:R-:W-:Y:S01]  /*5a30*/  UISETP.NE.U32.AND UP0, UPT, UR38, URZ, UPT ;  /* 0x000000ff2600728c */ /* 0x000fe2000bf05070 */
[----:B------:R-:W-:Y:S02]  /*5a40*/  HFMA2 R0, -RZ, RZ, 0, 5.9604644775390625e-08 ;  /* 0x00000001ff007431 */ /* 0x000fe400000001ff */
[----:B------:R-:W-:Y:S01]  /*5a50*/  IMAD.MOV.U32 R59, RZ, RZ, 0x1 ;  /* 0x00000001ff3b7424 */ /* 0x000fe200078e00ff */
[----:B------:R-:W-:Y:S06]  /*5a60*/  UISETP.NE.AND.EX UP0, UPT, UR39, URZ, UPT, UP0 ;  /* 0x000000ff2700728c */ /* 0x000fec000bf05300 */
[----:B------:R-:W-:Y:S05]  /*5a70*/  PLOP3.LUT P3, PT, PT, PT, UP0, 0x80, 0x8 ;  /* 0x000000000008781c */ /* 0x000fea0003f6f008 */
[----:B------:R-:W1:Y:S01]  /*5a80*/  @UP0 LDCU.64 UR6, c[0x0][0x888] ;  /* 0x00011100ff0607ac */ /* 0x000e620008000a00 */
[----:B------:R-:W-:Y:S07]  /*5a90*/  @UP0 UIMAD UR4, UR36, UR44, URZ ;  /* 0x0000002c240402a4 */ /* 0x000fee000f8e02ff */
[----:B------:R-:W-:Y:S01]  /*5aa0*/  @!P3 PRMT R59, R0, 0x7610, R59 ;  /* 0x00007610003bb816 */ /* 0x000fe2000000003b */
[----:B-1----:R-:W-:Y:S03]  /*5ab0*/  @UP0 UIMAD.WIDE UR6, UR4, 0x4, UR6 ;  /* 0x00000004040608a5 */ /* 0x002fe6000f8e0206 */
[----:B------:R-:W1:Y:S03]  /*5ac0*/  @!UP0 LDCU UR4, c[0x0][0x880] ;  /* 0x00011000ff0487ac */ /* 0x000e660008000800 */
[----:B------:R-:W-:Y:S01]  /*5ad0*/  IMAD.U32 R2, RZ, RZ, UR6 ;  /* 0x00000006ff027e24 */ /* 0x000fe2000f8e00ff */
[----:B------:R-:W-:Y:S05]  /*5ae0*/  MOV R3, UR7 ;  /* 0x0000000700037c02 */ /* 0x000fea0008000f00 */
[----:B-----5:R2:W5:Y:S02]  /*5af0*/  @P3 LDG.E R35, desc[UR46][R2.64] ;  /* 0x0000002e02233981 */ /* 0x020564000c1e1900 */
[----:B-12---:R-:W-:Y:S02]  /*5b00*/  @!P3 IMAD.U32 R35, RZ, RZ, UR4 ;  /* 0x00000004ff23be24 */ /* 0x006fe4000f8e00ff */
.L_x_101:
[----:B------:R-:W-:Y:S05]  /*5b10*/  @!P4 BRA `(.L_x_102) ;  /* 0x000000000020c947 */ /* 0x000fea0003800000 */
[----:B------:R-:W-:Y:S04]  /*5b20*/  ISETP.NE.U32.AND P3, PT, R52, RZ, PT ;  /* 0x000000ff3400720c */ /* 0x000fe80003f65070 */
[----:B------:R-:W-:Y:S11]  /*5b30*/  ISETP.NE.AND.EX P3, PT, R53, RZ, PT, P3 ;  /* 0x000000ff3500720c */ /* 0x000ff60003f65330 */
[----:B------:R-:W-:Y:S02]  /*5b40*/  @!UPT UIADD3 URZ, UPT, UPT, URZ, URZ, URZ ;  /* 0x000000fffffff290 */ /* 0x000fe4000fffe0ff */
[----:B------:R-:W1:Y:S01]  /*5b50*/  @P3 LDC.64 R2, c[0x0][0x8a8] ;  /* 0x00022a00ff023b82 */ /* 0x000e620000000a00 */
[----:B------:R-:W-:Y:S04]  /*5b60*/  @P3 IMAD R0, R54, UR36, RZ ;  /* 0x0000002436003c24 */ /* 0x000fe8000f8e02ff */
[----:B-1----:R-:W-:Y:S05]  /*5b70*/  @P3 IMAD.WIDE R2, R0, 0x4, R2 ;  /* 0x0000000400023825 */ /* 0x002fea00078e0202 */
[----:B-----5:R1:W5:Y:S02]  /*5b80*/  @P3 LDG.E R32, desc[UR46][R2.64] ;  /* 0x0000002e02203981 */ /* 0x020364000c1e1900 */
[----:B-1----:R-:W2:Y:S02]  /*5b90*/  @!P3 LDC R32, c[0x0][0x8a0] ;  /* 0x00022800ff20bb82 */ /* 0x002ea40000000800 */
.L_x_102:
[----:B-----5:R-:W-:Y:S01]  /*5ba0*/  FSETP.NEU.AND P3, PT, R35, RZ, PT ;  /* 0x000000ff2300720b */ /* 0x020fe20003f6d000 */
[----:B------:R-:W-:Y:S01]  /*5bb0*/  ULOP3.LUT UR4, UR51, 0x1, URZ, 0x3c, !UPT ;  /* 0x0000000133047892 */ /* 0x000fe2000f8e3cff */
[----:B------:R-:W-:Y:S01]  /*5bc0*/  SEL R5, RZ, 0xffffffff, P2 ;  /* 0xffffffffff057807 */ /* 0x000fe20001000000 */
[----:B------:R-:W-:Y:S01]  /*5bd0*/  IMAD.U32 R38, RZ, RZ, UR56 ;  /* 0x00000038ff267e24 */ /* 0x000fe2000f8e00ff */
[----:B------:R-:W-:Y:S01]  /*5be0*/  @P1 LOP3.LUT P2, RZ, R59, 0xff, RZ, 0xc0, !PT ;  /* 0x000000ff3bff1812 */ /* 0x000fe2000784c0ff */
[----:B------:R-:W-:Y:S01]  /*5bf0*/  IMAD.SHL.U32 R81, R68, 0x2, RZ ;  /* 0x0000000244517824 */ /* 0x000fe200078e00ff */
[----:B------:R-:W-:Y:S01]  /*5c00*/  @P1 SEL R2, RZ, 0xffffffff, P3 ;  /* 0xffffffffff021807 */ /* 0x000fe20001800000 */
[----:B------:R-:W-:Y:S01]  /*5c10*/  IMAD.U32 R83, RZ, RZ, UR4 ;  /* 0x00000004ff537e24 */ /* 0x000fe2000f8e00ff */
[----:B------:R-:W-:Y:S01]  /*5c20*/  LEA R76, R30, UR48, 0x3 ;  /* 0x000000301e4c7c11 */ /* 0x000fe2000f8e18ff */
[----:B------:R-:W-:Y:S01]  /*5c30*/  IMAD.SHL.U32 R38, R38, 0x1000, RZ ;  /* 0x0000100026267824 */ /* 0x000fe200078e00ff */
[----:B------:R-:W-:Y:S01]  /*5c40*/  @P0 SEL R2, R5, R2, !P2 ;  /* 0x0000000205020207 */ /* 0x000fe20005000000 */
[----:B------:R-:W-:Y:S01]  /*5c50*/  BSSY B1, `(.L_x_103) ;  /* 0x0000035000017945 */ /* 0x000fe20003800000 */
[----:B------:R-:W-:Y:S01]  /*5c60*/  SHF.L.U32 R3, R73, 0x1f, RZ ;  /* 0x0000001f49037819 */ /* 0x000fe200000006ff */
[----:B------:R-:W-:Y:S01]  /*5c70*/  IMAD.MOV.U32 R82, RZ, RZ, 0x1 ;  /* 0x00000001ff527424 */ /* 0x000fe200078e00ff */
[----:B------:R-:W-:Y:S01]  /*5c80*/  @P1 LOP3.LUT R2, R2, 0x1, RZ, 0xc0, !PT ;  /* 0x0000000102021812 */ /* 0x000fe200078ec0ff */
[----:B------:R-:W-:Y:S01]  /*5c90*/  IMAD R34, R30, 0x20, R33 ;  /* 0x000000201e227824 */ /* 0x000fe200078e0221 */
[----:B------:R-:W-:Y:S01]  /*5ca0*/  PLOP3.LUT P2, PT, PT, PT, UP1, 0x80, 0x8 ;  /* 0x000000000008781c */ /* 0x000fe20003f4f018 */
[----:B------:R-:W-:Y:S01]  /*5cb0*/  IMAD.U32 R80, RZ, RZ, UR56 ;  /* 0x00000038ff507e24 */ /* 0x000fe2000f8e00ff */
[----:B------:R-:W-:Y:S01]  /*5cc0*/  ISETP.NE.U32.OR P5, PT, R2, 0x1, !P1 ;  /* 0x000000010200780c */ /* 0x000fe20004fa5470 */
[----:B------:R-:W-:Y:S01]  /*5cd0*/  IMAD.U32 R2, RZ, RZ, UR56 ;  /* 0x00000038ff027e24 */ /* 0x000fe2000f8e00ff */
[----:B------:R-:W-:Y:S02]  /*5ce0*/  CS2R R50, SRZ ;  /* 0x0000000000327805 */ /* 0x000fe4000001ff00 */
[----:B------:R-:W-:Y:S02]  /*5cf0*/  CS2R R48, SRZ ;  /* 0x0000000000307805 */ /* 0x000fe4000001ff00 */
[----:B------:R-:W-:Y:S02]  /*5d00*/  P2R R79, PR, RZ, 0x20 ;  /* 0x00000020ff4f7803 */ /* 0x000fe40000000000 */
[----:B------:R-:W-:Y:S02]  /*5d10*/  CS2R R42, SRZ ;  /* 0x00000000002a7805 */ /* 0x000fe4000001ff00 */
[----:B------:R-:W-:Y:S02]  /*5d20*/  LEA R0, R2, UR48, 0x3 ;  /* 0x0000003002007c11 */ /* 0x000fe4000f8e18ff */
[----:B------:R-:W-:Y:S02]  /*5d30*/  CS2R R40, SRZ ;  /* 0x0000000000287805 */ /* 0x000fe4000001ff00 */
[----:B------:R-:W-:Y:S02]  /*5d40*/  SEL R2, RZ, 0xffffffff, P3 ;  /* 0xffffffffff027807 */ /* 0x000fe40001800000 */
[----:B------:R-:W-:Y:S02]  /*5d50*/  LOP3.LUT P3, R77, R59, 0xff, RZ, 0xc0, !PT ;  /* 0x000000ff3b4d7812 */ /* 0x000fe4000786c0ff */
[----:B------:R-:W-:Y:S02]  /*5d60*/  IADD3 R39, PT, PT, R38, UR48, R81 ;  /* 0x0000003026277c10 */ /* 0x000fe4000fffe051 */
[----:B------:R-:W-:Y:S02]  /*5d70*/  @P5 SHF.L.U32 R7, R83, 0x1f, RZ ;  /* 0x0000001f53075819 */ /* 0x000fe400000006ff */
[----:B------:R-:W-:Y:S02]  /*5d80*/  @P2 SEL R2, R5, R2, !P3 ;  /* 0x0000000205022207 */ /* 0x000fe40005800000 */
[----:B------:R-:W1:Y:S02]  /*5d90*/  @P5 SYNCS.PHASECHK.TRANS64.TRYWAIT P1, [R0+URZ+0x30], R7 ;  /* 0x00003007000055a7 */ /* 0x000e6400080211ff */
[----:B------:R-:W-:Y:S04]  /*5da0*/  LOP3.LUT R2, R2, 0x1, RZ, 0xc0, !PT ;  /* 0x0000000102027812 */ /* 0x000fe800078ec0ff */
[----:B------:R-:W-:Y:S04]  /*5db0*/  ISETP.NE.U32.AND P4, PT, R2, 0x1, PT ;  /* 0x000000010200780c */ /* 0x000fe80003f85070 */
[----:B------:R-:W-:Y:S01]  /*5dc0*/  P2R R85, PR, RZ, 0x10 ;  /* 0x00000010ff557803 */ /* 0x000fe20000000000 */
[----:B------:R3:W4:Y:S01]  /*5dd0*/  SYNCS.PHASECHK.TRANS64.TRYWAIT P0, [R76+URZ+0x90], R3 ;  /* 0x000090034c0075a7 */ /* 0x00072200080011ff */
[----:B-1----:R-:W-:Y:S01]  /*5de0*/  @P5 SEL R82, RZ, 0x1, !P1 ;  /* 0x00000001ff525807 */ /* 0x002fe20004800000 */
[----:B---3--:R-:W-:Y:S06]  /*5df0*/  @!P5 BRA `(.L_x_104) ;  /* 0x000000000068d947 */ /* 0x008fec0003800000 */
[----:B------:R-:W-:Y:S01]  /*5e00*/  LOP3.LUT P5, RZ, R69, 0x40, RZ, 0xc0, !PT ;  /* 0x0000004045ff7812 */ /* 0x000fe200078ac0ff */
[C---:B------:R-:W-:Y:S01]  /*5e10*/  VIADD R4, R39.reuse, 0x200 ;  /* 0x0000020027047836 */ /* 0x040fe20000000000 */
[----:B------:R-:W-:Y:S01]  /*5e20*/  ISETP.NE.AND P2, PT, R82, RZ, PT ;  /* 0x000000ff5200720c */ /* 0x000fe20003f45270 */
[----:B------:R-:W-:Y:S01]  /*5e30*/  BSSY B0, `(.L_x_105) ;  /* 0x000000d000007945 */ /* 0x000fe20003800000 */
[----:B------:R-:W-:Y:S01]  /*5e40*/  PLOP3.LUT P1, PT, PT, PT, PT, 0x8, 0x80 ;  /* 0x000000000080781c */ /* 0x000fe20003f2e170 */
[----:B------:R-:W-:Y:S01]  /*5e50*/  @P4 VIADD R2, R39, 0x210 ;  /* 0x0000021027024836 */ /* 0x000fe20000000000 */
[----:B------:R-:W-:Y:S02]  /*5e60*/  @P4 PLOP3.LUT P1, PT, P5, PT, PT, 0x80, 0x8 ;  /* 0x000000000008481c */ /* 0x000fe40002f2f070 */
[----:B------:R-:W-:Y:S02]  /*5e70*/  CS2R R50, SRZ ;  /* 0x0000000000327805 */ /* 0x000fe4000001ff00 */
[----:B------:R-:W-:Y:S02]  /*5e80*/  CS2R R48, SRZ ;  /* 0x0000000000307805 */ /* 0x000fe4000001ff00 */
[----:B------:R-:W-:Y:S02]  /*5e90*/  CS2R R42, SRZ ;  /* 0x00000000002a7805 */ /* 0x000fe4000001ff00 */
[----:B------:R-:W-:Y:S05]  /*5ea0*/  CS2R R40, SRZ ;  /* 0x0000000000287805 */ /* 0x000fea000001ff00 */
[----:B------:R-:W-:Y:S01]  /*5eb0*/  @P1 VIADD R2, R4, 0xfffffff0 ;  /* 0xfffffff004021836 */ /* 0x000fe20000000000 */
[----:B------:R-:W-:Y:S06]  /*5ec0*/  @P2 BRA `(.L_x_106) ;  /* 0x00000000000c2947 */ /* 0x000fec0003800000 */
[----:B------:R-:W-:Y:S04]  /*5ed0*/  SHF.L.U32 R5, R83, 0x1f, RZ ;  /* 0x0000001f53057819 */ /* 0x000fe800000006ff */
[----:B------:R-:W1:Y:S02]  /*5ee0*/  SYNCS.PHASECHK.TRANS64.TRYWAIT P1, [R0+URZ+0x30], R5 ;  /* 0x00003005000075a7 */ /* 0x000e6400080211ff */
[----:B-1----:R-:W-:Y:S05]  /*5ef0*/  @!P1 BRA `(.L_x_107) ;  /* 0x0000001c00d49947 */ /* 0x002fea0003800000 */
.L_x_106:
[----:B------:R-:W-:Y:S05]  /*5f00*/  BSYNC B0 ;  /* 0x0000000000007941 */ /* 0x000fea0003800000 */
.L_x_105:
[----:B------:R-:W-:Y:S01]  /*5f10*/  UIADD3 UR5, UPT, UPT, UR56, 0x1, URZ ;  /* 0x0000000138057890 */ /* 0x000fe2000fffe0ff */
[----:B------:R-:W-:Y:S03]  /*5f20*/  ISETP.NE.AND P1, PT, R85, RZ, PT ;  /* 0x000000ff5500720c */ /* 0x000fe60003f25270 */
[----:B------:R-:W-:Y:S04]  /*5f30*/  UISETP.NE.AND UP0, UPT, UR5, 0x3, UPT ;  /* 0x000000030500788c */ /* 0x000fe8000bf05270 */
[----:B------:R-:W-:Y:S02]  /*5f40*/  USEL UR4, URZ, 0x1, UP0 ;  /* 0x00000001ff047887 */ /* 0x000fe40008000000 */
[----:B------:R-:W-:Y:S04]  /*5f50*/  USEL UR5, UR5, URZ, UP0 ;  /* 0x000000ff05057287 */ /* 0x000fe80008000000 */
[----:B------:R3:W1:Y:S01]  /*5f60*/  @P1 LDS.128 R48, [R2] ;  /* 0x0000000002301984 */ /* 0x0006620000000c00 */
[----:B------:R-:W-:Y:S01]  /*5f70*/  LOP3.LUT R83, R83, UR4, RZ, 0x3c, !PT ;  /* 0x0000000453537c12 */ /* 0x000fe2000f8e3cff */
[----:B------:R-:W-:Y:S02]  /*5f80*/  IMAD.U32 R80, RZ, RZ, UR5 ;  /* 0x00000005ff507e24 */ /* 0x000fe4000f8e00ff */
[----:B------:R3:W1:Y:S04]  /*5f90*/  @P1 LDS.128 R40, [R39+0x200] ;  /* 0x0002000027281984 */ /* 0x0006680000000c00 */
.L_x_104:
[----:B------:R-:W-:Y:S05]  /*5fa0*/  BSYNC B1 ;  /* 0x0000000000017941 */ /* 0x000fea0003800000 */
.L_x_103:
[----:B-1----:R-:W-:Y:S04]  /*5fb0*/  SHF.R.U32.HI R5, RZ, 0x15, R34 ;  /* 0x00000015ff057819 */ /* 0x002fe80000011622 */
[----:B------:R-:W-:Y:S01]  /*5fc0*/  LOP3.LUT P1, RZ, R5, 0x3, R70, 0x48, !PT ;  /* 0x0000000305ff7812 */ /* 0x000fe20007824846 */
[----:B------:R-:W-:Y:S01]  /*5fd0*/  @!UPT UIADD3 URZ, UPT, UPT, URZ, URZ, URZ ;  /* 0x000000fffffff290 */ /* 0x000fe2000fffe0ff */
[----:B----4-:R-:W-:Y:S11]  /*5fe0*/  @P0 BRA `(.L_x_108) ;  /* 0x0000000000080947 */ /* 0x010ff60003800000 */
[----:B------:R-:W1:Y:S02]  /*5ff0*/  SYNCS.PHASECHK.TRANS64.TRYWAIT P0, [R76+URZ+0x90], R3 ;  /* 0x000090034c0075a7 */ /* 0x000e6400080011ff */
[----:B-1----:R-:W-:Y:S05]  /*6000*/  @!P0 BRA `(.L_x_109) ;  /* 0x0000001c00a48947 */ /* 0x002fea0003800000 */
.L_x_108:
[----:B------:R-:W-:Y:S05]  /*6010*/  @!P1 BRA `(.L_x_110) ;  /* 0x0000000000409947 */ /* 0x000fea0003800000 */
[----:B------:R-:W4:Y:S01]  /*6020*/  LDCU.64 UR8, c[0x4][0x70] ;  /* 0x01000e00ff0877ac */ /* 0x000f220008000a00 */
[----:B-1----:R-:W-:Y:S01]  /*6030*/  MOV R3, 0x0 ;  /* 0x0000000000037802 */ /* 0x002fe20000000f00 */
[----:B------:R-:W-:Y:S02]  /*6040*/  HFMA2 R12, -RZ, RZ, 0, 5.9604644775390625e-08 ;  /* 0x00000001ff0c7431 */ /* 0x000fe400000001ff */
[----:B------:R-:W-:Y:S02]  /*6050*/  IMAD.MOV.U32 R8, RZ, RZ, 0x192 ;  /* 0x00000192ff087424 */ /* 0x000fe400078e00ff */
[----:B------:R-:W-:Y:S01]  /*6060*/  IMAD.MOV.U32 R13, RZ, RZ, RZ ;  /* 0x000000ffff0d7224 */ /* 0x000fe200078e00ff */
[----:B------:R-:W1:Y:S01]  /*6070*/  LDCU.64 UR6, c[0x4][0x78] ;  /* 0x01000f00ff0677ac */ /* 0x000e620008000a00 */
[----:B---3--:R-:W3:Y:S01]  /*6080*/  LDC.64 R2, c[0x4][R3] ;  /* 0x0100000003027b82 */ /* 0x008ee20000000a00 */
[----:B------:R-:W5:Y:S01]  /*6090*/  LDCU.64 UR4, c[0x4][0x10] ;  /* 0x01000200ff0477ac */ /* 0x000f620008000a00 */
[----:B----4-:R-:W-:Y:S01]  /*60a0*/  MOV R5, UR9 ;  /* 0x0000000900057c02 */ /* 0x010fe20008000f00 */
[----:B------:R-:W-:Y:S01]  /*60b0*/  IMAD.U32 R4, RZ, RZ, UR8 ;  /* 0x00000008ff047e24 */ /* 0x000fe2000f8e00ff */
[----:B-1----:R-:W-:Y:S01]  /*60c0*/  MOV R7, UR7 ;  /* 0x0000000700077c02 */ /* 0x002fe20008000f00 */
[----:B------:R-:W-:Y:S01]  /*60d0*/  IMAD.U32 R6, RZ, RZ, UR6 ;  /* 0x00000006ff067e24 */ /* 0x000fe2000f8e00ff */
[----:B-----5:R-:W-:Y:S01]  /*60e0*/  MOV R11, UR5 ;  /* 0x00000005000b7c02 */ /* 0x020fe20008000f00 */
[----:B------:R-:W-:Y:S02]  /*60f0*/  IMAD.U32 R10, RZ, RZ, UR4 ;  /* 0x00000004ff0a7e24 */ /* 0x000fe4000f8e00ff */
[----:B------:R-:W-:Y:S07]  /*6100*/  LEPC R20, `(.L_x_110) ;  /* 0x000000001014794e */ /* 0x000fee0000000000 */
[----:B--23--:R-:W-:Y:S05]  /*6110*/  CALL.ABS.NOINC R2 ;  /* 0x0000000002007343 */ /* 0x00cfea0003c00000 */
.L_x_110:
[----:B------:R-:W-:Y:S05]  /*6120*/  WARPSYNC.ALL ;  /* 0x0000000000007948 */ /* 0x000fea0003800000 */
[----:B------:R-:W-:Y:S01]  /*6130*/  R2UR UR4, R34 ;  /* 0x00000000220472ca */ /* 0x000fe200000e0000 */
[--C-:B------:R-:W-:Y:S01]  /*6140*/  HADD2.F32 R20, -RZ, R40.reuse.H0_H0 ;  /* 0x20000028ff147230 */ /* 0x100fe20000004100 */
[----:B------:R-:W-:Y:S01]  /*6150*/  MOV R84, 0x10 ;  /* 0x0000001000547802 */ /* 0x000fe20000000f00 */
[----:B------:R-:W-:Y:S01]  /*6160*/  HADD2.F32 R21, -RZ, R40.H1_H1 ;  /* 0x30000028ff157230 */ /* 0x000fe20000004100 */
[----:B------:R-:W-:Y:S01]  /*6170*/  LOP3.LUT P6, RZ, R69, 0x40, RZ, 0xc0, !PT ;  /* 0x0000004045ff7812 */ /* 0x000fe200078cc0ff */
[----:B------:R-:W-:Y:S01]  /*6180*/  HADD2.F32 R36, -RZ, R41.H1_H1 ;  /* 0x30000029ff247230 */ /* 0x000fe20000004100 */
[----:B------:R-:W-:Y:S01]  /*6190*/  ISETP.NE.AND P0, PT, R74, RZ, PT ;  /* 0x000000ff4a00720c */ /* 0x000fe20003f05270 */
[----:B------:R-:W-:Y:S01]  /*61a0*/  HADD2.F32 R37, -RZ, R43.H0_H0 ;  /* 0x2000002bff257230 */ /* 0x000fe20000004100 */
[----:B------:R-:W-:Y:S01]  /*61b0*/  SEL R84, R84, 0xfffffff0, !P6 ;  /* 0xfffffff054547807 */ /* 0x000fe20007000000 */
[----:B------:R-:W-:Y:S03]  /*61c0*/  BSSY.RECONVERGENT B0, `(.L_x_111) ;  /* 0x000004e000007945 */ /* 0x000fe60003800200 */
[----:B------:R-:W-:Y:S01]  /*61d0*/  IADD3 R86, PT, PT, R39, R84, RZ ;  /* 0x0000005427567210 */ /* 0x000fe20007ffe0ff */
[----:B------:R-:W2:Y:S02]  /*61e0*/  LDTM.x16 R4, tmem[UR4] ;  /* 0x00000004000479ee */ /* 0x000ea40008240000 */
[C---:B--2---:R-:W-:Y:S01]  /*61f0*/  FMUL R0, R32.reuse, R4 ;  /* 0x0000000420007220 */ /* 0x044fe20000400000 */
[C---:B---3--:R-:W-:Y:S01]  /*6200*/  FMUL R2, R32.reuse, R5 ;  /* 0x0000000520027220 */ /* 0x048fe20000400000 */
[C---:B-1----:R-:W-:Y:S01]  /*6210*/  FMUL R3, R32.reuse, R6 ;  /* 0x0000000620037220 */ /* 0x042fe20000400000 */
[C---:B------:R-:W-:Y:S01]  /*6220*/  FMUL R7, R32.reuse, R7 ;  /* 0x0000000720077220 */ /* 0x040fe20000400000 */
[C---:B------:R-:W-:Y:S01]  /*6230*/  FFMA R0, R35.reuse, R20, R0 ;  /* 0x0000001423007223 */ /* 0x040fe20000000000 */
[----:B------:R-:W-:Y:S02]  /*6240*/  HADD2.F32 R20, -RZ, R41.H0_H0 ;  /* 0x20000029ff147230 */ /* 0x000fe40000004100 */
[C---:B------:R-:W-:Y:S01]  /*6250*/  FFMA R2, R35.reuse, R21, R2 ;  /* 0x0000001523027223 */ /* 0x040fe20000000002 */
[--C-:B------:R-:W-:Y:S02]  /*6260*/  HADD2.F32 R21, -RZ, R42.reuse.H0_H0 ;  /* 0x2000002aff157230 */ /* 0x100fe40000004100 */
[C---:B------:R-:W-:Y:S01]  /*6270*/  FMUL R4, R32.reuse, R8 ;  /* 0x0000000820047220 */ /* 0x040fe20000400000 */
[C---:B------:R-:W-:Y:S01]  /*6280*/  FMUL R5, R32.reuse, R9 ;  /* 0x0000000920057220 */ /* 0x040fe20000400000 */
[C---:B------:R-:W-:Y:S01]  /*6290*/  FFMA R3, R35.reuse, R20, R3 ;  /* 0x0000001423037223 */ /* 0x040fe20000000003 */
[----:B------:R-:W-:Y:S02]  /*62a0*/  HADD2.F32 R20, -RZ, R42.H1_H1 ;  /* 0x3000002aff147230 */ /* 0x000fe40000004100 */
[C---:B------:R-:W-:Y:S01]  /*62b0*/  FFMA R7, R35.reuse, R36, R7 ;  /* 0x0000002423077223 */ /* 0x040fe20000000007 */
[C---:B------:R-:W-:Y:S01]  /*62c0*/  FMUL R6, R32.reuse, R10 ;  /* 0x0000000a20067220 */ /* 0x040fe20000400000 */
[----:B------:R-:W-:Y:S02]  /*62d0*/  HADD2.F32 R36, -RZ, R43.H1_H1 ;  /* 0x3000002bff247230 */ /* 0x000fe40000004100 */
[C---:B------:R-:W-:Y:S01]  /*62e0*/  FMUL R11, R32.reuse, R11 ;  /* 0x0000000b200b7220 */ /* 0x040fe20000400000 */
[C---:B------:R-:W-:Y:S01]  /*62f0*/  FFMA R4, R35.reuse, R21, R4 ;  /* 0x0000001523047223 */ /* 0x040fe20000000004 */
[C---:B------:R-:W-:Y:S01]  /*6300*/  FFMA R5, R35.reuse, R20, R5 ;  /* 0x0000001423057223 */ /* 0x040fe20000000005 */
[C---:B------:R-:W-:Y:S01]  /*6310*/  FFMA R6, R35.reuse, R37, R6 ;  /* 0x0000002523067223 */ /* 0x040fe20000000006 */
[--C-:B------:R-:W-:Y:S02]  /*6320*/  HADD2.F32 R20, -RZ, R48.reuse.H0_H0 ;  /* 0x20000030ff147230 */ /* 0x100fe40000004100 */
[C---:B------:R-:W-:Y:S01]  /*6330*/  FFMA R11, R35.reuse, R36, R11 ;  /* 0x00000024230b7223 */ /* 0x040fe2000000000b */
[C---:B------:R-:W-:Y:S01]  /*6340*/  FMUL R8, R32.reuse, R12 ;  /* 0x0000000c20087220 */ /* 0x040fe20000400000 */
[----:B------:R-:W-:Y:S02]  /*6350*/  HADD2.F32 R36, -RZ, R48.H1_H1 ;  /* 0x30000030ff247230 */ /* 0x000fe40000004100 */
[C---:B------:R-:W-:Y:S01]  /*6360*/  FMUL R9, R32.reuse, R13 ;  /* 0x0000000d20097220 */ /* 0x040fe20000400000 */
[--C-:B------:R-:W-:Y:S02]  /*6370*/  HADD2.F32 R21, -RZ, R49.reuse.H0_H0 ;  /* 0x20000031ff157230 */ /* 0x100fe40000004100 */
[C---:B------:R-:W-:Y:S01]  /*6380*/  FMUL R10, R32.reuse, R14 ;  /* 0x0000000e200a7220 */ /* 0x040fe20000400000 */
[C---:B------:R-:W-:Y:S01]  /*6390*/  FFMA R8, R35.reuse, R20, R8 ;  /* 0x0000001423087223 */ /* 0x040fe20000000008 */
[----:B------:R-:W-:Y:S02]  /*63a0*/  HADD2.F32 R20, -RZ, R49.H1_H1 ;  /* 0x30000031ff147230 */ /* 0x000fe40000004100 */
[C---:B------:R-:W-:Y:S01]  /*63b0*/  FFMA R9, R35.reuse, R36, R9 ;  /* 0x0000002423097223 */ /* 0x040fe20000000009 */
[C---:B------:R-:W-:Y:S01]  /*63c0*/  FMUL R15, R32.reuse, R15 ;  /* 0x0000000f200f7220 */ /* 0x040fe20000400000 */
[C---:B------:R-:W-:Y:S01]  /*63d0*/  FFMA R10, R35.reuse, R21, R10 ;  /* 0x00000015230a7223 */ /* 0x040fe2000000000a */
[--C-:B------:R-:W-:Y:S02]  /*63e0*/  HADD2.F32 R21, -RZ, R50.reuse.H0_H0 ;  /* 0x20000032ff157230 */ /* 0x100fe40000004100 */
[C---:B------:R-:W-:Y:S01]  /*63f0*/  FMUL R12, R32.reuse, R16 ;  /* 0x00000010200c7220 */ /* 0x040fe20000400000 */
[----:B------:R-:W-:Y:S02]  /*6400*/  HADD2.F32 R36, -RZ, R50.H1_H1 ;  /* 0x30000032ff247230 */ /* 0x000fe40000004100 */
[C---:B------:R-:W-:Y:S01]  /*6410*/  FFMA R15, R35.reuse, R20, R15 ;  /* 0x00000014230f7223 */ /* 0x040fe2000000000f */
[C---:B------:R-:W-:Y:S01]  /*6420*/  FMUL R13, R32.reuse, R17 ;  /* 0x00000011200d7220 */ /* 0x040fe20000400000 */
[--C-:B------:R-:W-:Y:S02]  /*6430*/  HADD2.F32 R37, -RZ, R51.reuse.H0_H0 ;  /* 0x20000033ff257230 */ /* 0x100fe40000004100 */
[C---:B------:R-:W-:Y:S01]  /*6440*/  FMUL R14, R32.reuse, R18 ;  /* 0x00000012200e7220 */ /* 0x040fe20000400000 */
[----:B------:R-:W-:Y:S02]  /*6450*/  HADD2.F32 R20, -RZ, R51.H1_H1 ;  /* 0x30000033ff147230 */ /* 0x000fe40000004100 */
[----:B------:R-:W-:Y:S01]  /*6460*/  FMUL R19, R32, R19 ;  /* 0x0000001320137220 */ /* 0x000fe20000400000 */
[----:B------:R-:W-:Y:S01]  /*6470*/  F2FP.F16.F32.PACK_AB R44, R2, R0 ;  /* 0x00000000022c723e */ /* 0x000fe200000000ff */
[----:B------:R-:W-:Y:S01]  /*6480*/  FFMA R12, R35, R21, R12 ;  /* 0x00000015230c7223 */ /* 0x000fe2000000000c */
[----:B------:R-:W-:Y:S01]  /*6490*/  F2FP.F16.F32.PACK_AB R45, R7, R3 ;  /* 0x00000003072d723e */ /* 0x000fe200000000ff */
[----:B------:R-:W-:Y:S01]  /*64a0*/  FFMA R13, R35, R36, R13 ;  /* 0x00000024230d7223 */ /* 0x000fe2000000000d */
[----:B------:R-:W-:Y:S01]  /*64b0*/  F2FP.F16.F32.PACK_AB R46, R5, R4 ;  /* 0x00000004052e723e */ /* 0x000fe200000000ff */
[----:B------:R-:W-:Y:S01]  /*64c0*/  FFMA R14, R35, R37, R14 ;  /* 0x00000025230e7223 */ /* 0x000fe2000000000e */
[----:B------:R-:W-:Y:S01]  /*64d0*/  F2FP.F16.F32.PACK_AB R47, R11, R6 ;  /* 0x000000060b2f723e */ /* 0x000fe200000000ff */
[----:B------:R-:W-:Y:S01]  /*64e0*/  FFMA R19, R35, R20, R19 ;  /* 0x0000001423137223 */ /* 0x000fe20000000013 */
[----:B------:R-:W-:Y:S02]  /*64f0*/  F2FP.F16.F32.PACK_AB R64, R9, R8 ;  /* 0x000000080940723e */ /* 0x000fe400000000ff */
[----:B------:R-:W-:Y:S01]  /*6500*/  F2FP.F16.F32.PACK_AB R65, R15, R10 ;  /* 0x0000000a0f41723e */ /* 0x000fe200000000ff */
[----:B------:R1:W-:Y:S01]  /*6510*/  STS.128 [R39+0x200], R44 ;  /* 0x0002002c27007388 */ /* 0x0003e20000000c00 */
[----:B------:R-:W-:Y:S02]  /*6520*/  F2FP.F16.F32.PACK_AB R66, R13, R12 ;  /* 0x0000000c0d42723e */ /* 0x000fe400000000ff */
[----:B------:R-:W-:Y:S05]  /*6530*/  F2FP.F16.F32.PACK_AB R67, R19, R14 ;  /* 0x0000000e1343723e */ /* 0x000fea00000000ff */
[----:B------:R1:W-:Y:S01]  /*6540*/  STS.128 [R86+0x200], R64 ;  /* 0x0002004056007388 */ /* 0x0003e20000000c00 */
[----:B------:R-:W-:Y:S01]  /*6550*/  @!PT LDS RZ, [RZ] ;  /* 0x00000000fffff984 */ /* 0x000fe20000000800 */
[----:B------:R-:W-:Y:S01]  /*6560*/  @!PT LDS RZ, [RZ] ;  /* 0x00000000fffff984 */ /* 0x000fe20000000800 */
[----:B------:R-:W-:Y:S01]  /*6570*/  @!PT LDS RZ, [RZ] ;  /* 0x00000000fffff984 */ /* 0x000fe20000000800 */
[----:B------:R-:W-:Y:S01]  /*6580*/  @!PT LDS RZ, [RZ] ;  /* 0x00000000fffff984 */ /* 0x000fe20000000800 */
[----:B------:R2:W-:Y:S07]  /*6590*/  MEMBAR.ALL.CTA ;  /* 0x0000000000007992 */ /* 0x0005ee0000008000 */
[----:B--2---:R-:W2:Y:S02]  /*65a0*/  FENCE.VIEW.ASYNC.S ;  /* 0x00000000000073c6 */ /* 0x004ea40000000000 */
[----:B--2---:R-:W-:Y:S06]  /*65b0*/  BAR.SYNC.DEFER_BLOCKING 0x1, 0x80 ;  /* 0x0042000000007b1d */ /* 0x004fec0000010000 */
[----:B------:R-:W-:Y:S05]  /*65c0*/  @P0 BRA `(.L_x_112) ;  /* 0x0000000000340947 */ /* 0x000fea0003800000 */
[----:B------:R-:W-:Y:S01]  /*65d0*/  R2UR UR10, R38 ;  /* 0x00000000260a72ca */ /* 0x000fe200000e0000 */
[----:B------:R-:W-:Y:S01]  /*65e0*/  UIADD3 UR8, UP0, UPT, UR54, 0x680, URZ ;  /* 0x0000068036087890 */ /* 0x000fe2000ff1e0ff */
[----:B------:R-:W-:Y:S01]  /*65f0*/  UMOV UR43, UR36 ;  /* 0x00000024002b7c82 */ /* 0x000fe20008000000 */
[----:B------:R-:W-:Y:S02]  /*6600*/  UIADD3 UR5, UPT, UPT, UR41, 0x20, URZ ;  /* 0x0000002029057890 */ /* 0x000fe4000fffe0ff */
[----:B------:R-:W-:Y:S01]  /*6610*/  UIADD3.X UR9, UPT, UPT, URZ, UR55, URZ, UP0, !UPT ;  /* 0x00000037ff097290 */ /* 0x000fe200087fe4ff */
[----:B------:R-:W-:Y:S01]  /*6620*/  UMOV UR6, UR42 ;  /* 0x0000002a00067c82 */ /* 0x000fe20008000000 */
[----:B------:R-:W-:Y:S06]  /*6630*/  UMOV UR7, UR36 ;  /* 0x0000002400077c82 */ /* 0x000fec0008000000 */
[----:B------:R-:W-:Y:S04]  /*6640*/  UIADD3 UR10, UPT, UPT, UR48, UR10, URZ ;  /* 0x0000000a300a7290 */ /* 0x000fe8000fffe0ff */
[----:B------:R-:W-:Y:S02]  /*6650*/  UIADD3 UR40, UPT, UPT, UR10, 0x200, URZ ;  /* 0x000002000a287890 */ /* 0x000fe4000fffe0ff */
[----:B------:R-:W-:Y:S07]  /*6660*/  UIADD3 UR4, UPT, UPT, UR10, 0xa00, URZ ;  /* 0x00000a000a047890 */ /* 0x000fee000fffe0ff */
[----:B------:R2:W-:Y:S02]  /*6670*/  UTMASTG.3D [UR40], [UR8] ;  /* 0x00000028080073b5 */ /* 0x0005e40008010000 */
[----:B------:R2:W-:Y:S02]  /*6680*/  UTMASTG.3D [UR4], [UR8] ;  /* 0x00000004080073b5 */ /* 0x0005e40008010000 */
[----:B--2---:R0:W-:Y:S02]  /*6690*/  UTMACMDFLUSH ;  /* 0x00000000000079b7 */ /* 0x0041e40000000000 */
.L_x_112:
[----:B------:R-:W-:Y:S05]  /*66a0*/  BSYNC.RECONVERGENT B0 ;  /* 0x0000000000007941 */ /* 0x000fea0003800200 */
.L_x_111:
[----:B------:R-:W-:Y:S01]  /*66b0*/  UIADD3 UR40, UPT, UPT, UR56, 0x1, URZ ;  /* 0x0000000138287890 */ /* 0x000fe2000fffe0ff */
[----:B------:R-:W-:Y:S03]  /*66c0*/  BSSY.RECONVERGENT B0, `(.L_x_113) ;  /* 0x0000005000007945 */ /* 0x000fe60003800200 */
[----:B------:R-:W-:Y:S04]  /*66d0*/  UISETP.NE.AND UP0, UPT, UR40, 0x3, UPT ;  /* 0x000000032800788c */ /* 0x000fe8000bf05270 */
[----:B------:R-:W-:Y:S01]  /*66e0*/  USEL UR43, UR40, URZ, UP0 ;  /* 0x000000ff282b7287 */ /* 0x000fe20008000000 */
[----:B------:R-:W-:Y:S11]  /*66f0*/  @P0 BRA `(.L_x_114) ;  /* 0x0000000000040947 */ /* 0x000ff60003800000 */
[----:B------:R-:W-:Y:S04]  /*6700*/  DEPBAR.LE SB0, 0x1 ;  /* 0x000080400000791a */ /* 0x000fe80000000000 */
.L_x_114:
[----:B------:R-:W-:Y:S05]  /*6710*/  BSYNC.RECONVERGENT B0 ;  /* 0x0000000000007941 */ /* 0x000fea0003800200 */
.L_x_113:
[----:B------:R-:W-:Y:S01]  /*6720*/  BAR.SYNC.DEFER_BLOCKING 0x1, 0x80 ;  /* 0x0042000000007b1d */ /* 0x000fe20000010000 */
[----:B------:R-:W-:Y:S01]  /*6730*/  ISETP.NE.AND P1, PT, R79, RZ, PT ;  /* 0x000000ff4f00720c */ /* 0x000fe20003f25270 */
[----:B------:R-:W-:Y:S01]  /*6740*/  UISETP.NE.AND UP0, UPT, UR50, URZ, UPT ;  /* 0x000000ff3200728c */ /* 0x000fe2000bf05270 */
[----:B------:R-:W-:Y:S11]  /*6750*/  LEA R2, R80, UR48, 0x3 ;  /* 0x0000003050027c11 */ /* 0x000ff6000f8e18ff */
[----:B------:R-:W-:Y:S01]  /*6760*/  @P1 SHF.L.U32 R3, R83, 0x1f, RZ ;  /* 0x0000001f53031819 */ /* 0x000fe200000006ff */
[----:B------:R-:W-:Y:S06]  /*6770*/  BRA.U !UP0, `(.L_x_115) ;  /* 0x0000000108247547 */ /* 0x000fec000b800000 */
[----:B------:R-:W-:Y:S01]  /*6780*/  IMAD.U32 R5, RZ, RZ, UR49 ;  /* 0x00000031ff057e24 */ /* 0x000fe2000f8e00ff */
[----:B------:R-:W-:Y:S01]  /*6790*/  MOV R0, UR37 ;  /* 0x0000002500007c02 */ /* 0x000fe20008000f00 */
[----:B------:R-:W-:Y:S03]  /*67a0*/  UIADD3 UR49, UPT, UPT, UR49, 0x1, URZ ;  /* 0x0000000131317890 */ /* 0x000fe6000fffe0ff */
[----:B------:R-:W-:Y:S01]  /*67b0*/  @P1 LEA R5, R5, UR48, 0x3 ;  /* 0x0000003005051c11 */ /* 0x000fe2000f8e18ff */
[----:B------:R-:W-:Y:S04]  /*67c0*/  UISETP.NE.AND UP0, UPT, UR49, 0x3, UPT ;  /* 0x000000033100788c */ /* 0x000fe8000bf05270 */
[----:B------:R-:W-:Y:S01]  /*67d0*/  @P1 VIADD R5, R5, 0x48 ;  /* 0x0000004805051836 */ /* 0x000fe20000000000 */
[----:B------:R-:W-:Y:S04]  /*67e0*/  USEL UR49, UR49, URZ, UP0 ;  /* 0x000000ff31317287 */ /* 0x000fe80008000000 */
[----:B------:R-:W-:Y:S04]  /*67f0*/  @P1 PRMT R0, R0, 0x654, R5 ;  /* 0x0000065400001816 */ /* 0x000fe80000000005 */
[----:B------:R2:W-:Y:S04]  /*6800*/  @P1 SYNCS.ARRIVE.TRANS64.RED.A1T0 RZ, [R0+URZ], RZ ;  /* 0x000000ff00ff19a7 */ /* 0x0005e800081004ff */
.L_x_115:
[----:B------:R-:W3:Y:S01]  /*6810*/  @P1 SYNCS.PHASECHK.TRANS64.TRYWAIT P0, [R2+URZ+0x30], R3 ;  /* 0x00003003020015a7 */ /* 0x000ee200080011ff */
[----:B------:R-:W-:Y:S01]  /*6820*/  BSSY B1, `(.L_x_116) ;  /* 0x0000012000017945 */ /* 0x000fe20003800000 */
[----:B---3--:R-:W-:Y:S03]  /*6830*/  @P1 SEL R82, RZ, 0x1, !P0 ;  /* 0x00000001ff521807 */ /* 0x008fe60004000000 */
[----:B------:R-:W-:Y:S05]  /*6840*/  @!P1 BRA `(.L_x_117) ;  /* 0x00000000003c9947 */ /* 0x000fea0003800000 */
[----:B------:R-:W-:Y:S01]  /*6850*/  ISETP.NE.AND P1, PT, R85, RZ, PT ;  /* 0x000000ff5500720c */ /* 0x000fe20003f25270 */
[----:B------:R-:W-:Y:S01]  /*6860*/  BSSY B0, `(.L_x_118) ;  /* 0x0000009000007945 */ /* 0x000fe20003800000 */
[----:B------:R-:W-:Y:S11]  /*6870*/  ISETP.NE.AND P0, PT, R82, RZ, PT ;  /* 0x000000ff5200720c */ /* 0x000ff60003f05270 */
[----:B------:R-:W-:Y:S05]  /*6880*/  @P1 IMAD R80, R80, 0x1000, R81 ;  /* 0x0000100050501824 */ /* 0x000fea00078e0251 */
[----:B------:R-:W-:Y:S05]  /*6890*/  @P1 IADD3 R3, PT, PT, R80, UR48, RZ ;  /* 0x0000003050031c10 */ /* 0x000fea000fffe0ff */
[----:B--2---:R-:W-:Y:S01]  /*68a0*/  @P1 IMAD.IADD R0, R84, 0x1, R3 ;  /* 0x0000000154001824 */ /* 0x004fe200078e0203 */
[----:B------:R-:W-:Y:S06]  /*68b0*/  @P0 BRA `(.L_x_119) ;  /* 0x00000000000c0947 */ /* 0x000fec0003800000 */
[----:B------:R-:W-:Y:S04]  /*68c0*/  SHF.L.U32 R83, R83, 0x1f, RZ ;  /* 0x0000001f53537819 */ /* 0x000fe800000006ff */
[----:B------:R-:W2:Y:S02]  /*68d0*/  SYNCS.PHASECHK.TRANS64.TRYWAIT P0, [R2+URZ+0x30], R83 ;  /* 0x00003053020075a7 */ /* 0x000ea400080011ff */
[----:B--2---:R-:W-:Y:S05]  /*68e0*/  @!P0 BRA `(.L_x_120) ;  /* 0x0000001400808947 */ /* 0x004fea0003800000 */
.L_x_119:
[----:B------:R-:W-:Y:S05]  /*68f0*/  BSYNC B0 ;  /* 0x0000000000007941 */ /* 0x000fea0003800000 */
.L_x_118:
[----:B------:R-:W-:Y:S11]  /*6900*/  ISETP.NE.AND P0, PT, R85, RZ, PT ;  /* 0x000000ff5500720c */ /* 0x000ff60003f05270 */
[----:B------:R-:W-:Y:S02]  /*6910*/  @!UPT UIADD3 URZ, UPT, UPT, URZ, URZ, URZ ;  /* 0x000000fffffff290 */ /* 0x000fe4000fffe0ff */
[----:B------:R3:W4:Y:S04]  /*6920*/  @P0 LDS.128 R40, [R80+UR48+0x200] ;  /* 0x0002003050280984 */ /* 0x0007280008000c00 */
[----:B------:R3:W1:Y:S02]  /*6930*/  @P0 LDS.128 R48, [R0+0x200] ;  /* 0x0002000000300984 */ /* 0x0006640000000c00 */
.L_x_117:
[----:B------:R-:W-:Y:S05]  /*6940*/  BSYNC B1 ;  /* 0x0000000000017941 */ /* 0x000fea0003800000 */
.L_x_116:
[----:B------:R-:W-:Y:S05]  /*6950*/  VIADD R3, R34, 0x10 ;  /* 0x0000001022037836 */ /* 0x000fea0000000000 */
[----:B------:R-:W-:Y:S04]  /*6960*/  SHF.R.U32.HI R3, RZ, 0x15, R3 ;  /* 0x00000015ff037819 */ /* 0x000fe80000011603 */
[----:B------:R-:W-:Y:S11]  /*6970*/  LOP3.LUT P0, RZ, R3, 0x3, R70, 0x48, !PT ;  /* 0x0000000303ff7812 */ /* 0x000ff60007804846 */
[----:B------:R-:W-:Y:S02]  /*6980*/  @!UPT UIADD3 URZ, UPT, UPT, URZ, URZ, URZ ;  /* 0x000000fffffff290 */ /* 0x000fe4000fffe0ff */
[----:B------:R-:W-:Y:S05]  /*6990*/  @!P0 BRA `(.L_x_121) ;  /* 0x0000000000408947 */ /* 0x000fea0003800000 */
[----:B------:R-:W5:Y:S01]  /*69a0*/  LDCU.64 UR8, c[0x4][0x70] ;  /* 0x01000e00ff0877ac */ /* 0x000f620008000a00 */
[----:B------:R-:W-:Y:S01]  /*69b0*/  MOV R3, 0x0 ;  /* 0x0000000000037802 */ /* 0x000fe20000000f00 */
[----:B------:R-:W-:Y:S02]  /*69c0*/  HFMA2 R12, -RZ, RZ, 0, 5.9604644775390625e-08 ;  /* 0x00000001ff0c7431 */ /* 0x000fe400000001ff */
[----:B------:R-:W-:Y:S02]  /*69d0*/  IMAD.MOV.U32 R8, RZ, RZ, 0x192 ;  /* 0x00000192ff087424 */ /* 0x000fe400078e00ff */
[----:B------:R-:W-:Y:S01]  /*69e0*/  IMAD.MOV.U32 R13, RZ, RZ, RZ ;  /* 0x000000ffff0d7224 */ /* 0x000fe200078e00ff */
[----:B------:R-:W3:Y:S01]  /*69f0*/  LDCU.64 UR6, c[0x4][0x78] ;  /* 0x01000f00ff0677ac */ /* 0x000ee20008000a00 */
[----:B--2---:R-:W2:Y:S01]  /*6a00*/  LDC.64 R2, c[0x4][R3] ;  /* 0x0100000003027b82 */ /* 0x004ea20000000a00 */
[----:B------:R-:W4:Y:S01]  /*6a10*/  LDCU.64 UR4, c[0x4][0x10] ;  /* 0x01000200ff0477ac */ /* 0x000f220008000a00 */
[----:B-----5:R-:W-:Y:S01]  /*6a20*/  MOV R5, UR9 ;  /* 0x0000000900057c02 */ /* 0x020fe20008000f00 */
[----:B------:R-:W-:Y:S01]  /*6a30*/  IMAD.U32 R4, RZ, RZ, UR8 ;  /* 0x00000008ff047e24 */ /* 0x000fe2000f8e00ff */
[----:B---3--:R-:W-:Y:S01]  /*6a40*/  MOV R7, UR7 ;  /* 0x0000000700077c02 */ /* 0x008fe20008000f00 */
[----:B------:R-:W-:Y:S01]  /*6a50*/  IMAD.U32 R6, RZ, RZ, UR6 ;  /* 0x00000006ff067e24 */ /* 0x000fe2000f8e00ff */
[----:B----4-:R-:W-:Y:S01]  /*6a60*/  MOV R11, UR5 ;  /* 0x00000005000b7c02 */ /* 0x010fe20008000f00 */
[----:B------:R-:W-:Y:S02]  /*6a70*/  IMAD.U32 R10, RZ, RZ, UR4 ;  /* 0x00000004ff0a7e24 */ /* 0x000fe4000f8e00ff */
[----:B------:R-:W-:Y:S07]  /*6a80*/  LEPC R20, `(.L_x_121) ;  /* 0x000000001014794e */ /* 0x000fee0000000000 */
[----:B-12---:R-:W-:Y:S05]  /*6a90*/  CALL.ABS.NOINC R2 ;  /* 0x0000000002007343 */ /* 0x006fea0003c00000 */
.L_x_121:
[----:B------:R-:W-:Y:S01]  /*6aa0*/  ISETP.NE.AND P0, PT, R74, RZ, PT ;  /* 0x000000ff4a00720c */ /* 0x000fe20003f05270 */
[----:B------:R-:W-:Y:S05]  /*6ab0*/  WARPSYNC.ALL ;  /* 0x0000000000007948 */ /* 0x000fea0003800000 */
[----:B------:R-:W-:Y:S01]  /*6ac0*/  R2UR UR4, R34 ;  /* 0x00000000220472ca */ /* 0x000fe200000e0000 */
[--C-:B----4-:R-:W-:Y:S01]  /*6ad0*/  HADD2.F32 R20, -RZ, R40.reuse.H0_H0 ;  /* 0x20000028ff147230 */ /* 0x110fe20000004100 */
[----:B------:R-:W-:Y:S01]  /*6ae0*/  MOV R81, UR43 ;  /* 0x0000002b00517c02 */ /* 0x000fe20008000f00 */
[----:B------:R-:W-:Y:S01]  /*6af0*/  HADD2.F32 R36, -RZ, R40.H1_H1 ;  /* 0x30000028ff247230 */ /* 0x000fe20000004100 */
[----:B------:R-:W-:Y:S01]  /*6b00*/  IADD3 R76, PT, PT, R76, 0xb0, RZ ;  /* 0x000000b04c4c7810 */ /* 0x000fe20007ffe0ff */
[--C-:B------:R-:W-:Y:S01]  /*6b10*/  HADD2.F32 R21, -RZ, R41.reuse.H0_H0 ;  /* 0x20000029ff157230 */ /* 0x100fe20000004100 */
[----:B------:R-:W-:Y:S01]  /*6b20*/  LEA R82, R81, R68, 0xb ;  /* 0x0000004451527211 */ /* 0x000fe200078e58ff */
[----:B------:R-:W-:Y:S01]  /*6b30*/  HADD2.F32 R37, -RZ, R41.H1_H1 ;  /* 0x30000029ff257230 */ /* 0x000fe20000004100 */
[----:B------:R-:W-:Y:S01]  /*6b40*/  LOP3.LUT R76, R76, 0xfefffff8, RZ, 0xc0, !PT ;  /* 0xfefffff84c4c7812 */ /* 0x000fe200078ec0ff */
[--C-:B-1----:R-:W-:Y:S01]  /*6b50*/  HADD2.F32 R39, -RZ, R42.reuse.H0_H0 ;  /* 0x2000002aff277230 */ /* 0x102fe20000004100 */
[----:B------:R-:W-:Y:S01]  /*6b60*/  LEA R85, R82, UR48, 0x1 ;  /* 0x0000003052557c11 */ /* 0x000fe2000f8e08ff */
[----:B------:R-:W-:Y:S01]  /*6b70*/  HADD2.F32 R38, -RZ, R42.H1_H1 ;  /* 0x3000002aff267230 */ /* 0x000fe20000004100 */
[----:B------:R-:W-:Y:S01]  /*6b80*/  BSSY.RECONVERGENT B0, `(.L_x_122) ;  /* 0x000004f000007945 */ /* 0x000fe20003800200 */
[----:B------:R-:W1:Y:S01]  /*6b90*/  LDTM.x16 R4, tmem[UR4+0x10] ;  /* 0x00001004000479ee */ /* 0x000e620008240000 */
[----:B------:R-:W-:Y:S01]  /*6ba0*/  NOP ;  /* 0x0000000000007918 */ /* 0x000fe20000000000 */
[----:B-1----:R1:W-:Y:S01]  /*6bb0*/  SYNCS.ARRIVE.TRANS64.RED.A1T0 RZ, [R76+URZ], RZ ;  /* 0x000000ff4cff79a7 */ /* 0x0023e200081004ff */
[----:B------:R-:W-:Y:S01]  /*6bc0*/  IADD3 R84, PT, PT, R84, R85, RZ ;  /* 0x0000005554547210 */ /* 0x000fe20007ffe0ff */
[--C-:B------:R-:W-:Y:S02]  /*6bd0*/  HADD2.F32 R40, -RZ, R43.reuse.H0_H0 ;  /* 0x2000002bff287230 */ /* 0x100fe40000004100 */
[----:B------:R-:W-:Y:S02]  /*6be0*/  HADD2.F32 R42, -RZ, R43.H1_H1 ;  /* 0x3000002bff2a7230 */ /* 0x000fe40000004100 */
        /* <DEDUP_REMOVED lines=8> */
[C---:B------:R-:W-:Y:S01]  /*6c70*/  FMUL R4, R32.reuse, R4 ;  /* 0x0000000420047220 */ /* 0x040fe20000400000 */
[C---:B------:R-:W-:Y:S01]  /*6c80*/  FMUL R5, R32.reuse, R5 ;  /* 0x0000000520057220 */ /* 0x040fe20000400000 */
[C---:B------:R-:W-:Y:S01]  /*6c90*/  FMUL R6, R32.reuse, R6 ;  /* 0x0000000620067220 */ /* 0x040fe20000400000 */
[C---:B--23--:R-:W-:Y:S01]  /*6ca0*/  FMUL R0, R32.reuse, R7 ;  /* 0x0000000720007220 */ /* 0x04cfe20000400000 */
[C---:B------:R-:W-:Y:S01]  /*6cb0*/  FFMA R4, R35.reuse, R20, R4 ;  /* 0x0000001423047223 */ /* 0x040fe20000000004 */
[C---:B------:R-:W-:Y:S01]  /*6cc0*/  FMUL R2, R32.reuse, R8 ;  /* 0x0000000820027220 */ /* 0x040fe20000400000 */
        /* <DEDUP_REMOVED lines=20> */
[----:B------:R-:W-:Y:S01]  /*6e10*/  FFMA R15, R35, R46, R15 ;  /* 0x0000002e230f7223 */ /* 0x000fe2000000000f */
[----:B------:R-:W-:Y:S01]  /*6e20*/  FMUL R19, R32, R19 ;  /* 0x0000001320137220 */ /* 0x000fe20000400000 */
[----:B------:R-:W-:Y:S01]  /*6e30*/  F2FP.F16.F32.PACK_AB R64, R5, R4 ;  /* 0x000000040540723e */ /* 0x000fe200000000ff */
[C---:B------:R-:W-:Y:S01]  /*6e40*/  FFMA R12, R35.reuse, R45, R12 ;  /* 0x0000002d230c7223 */ /* 0x040fe2000000000c */
        /* <DEDUP_REMOVED lines=20> */
[----:B------:R-:W-:Y:S02]  /*6f90*/  UIADD3 UR12, UP0, UPT, UR54, 0x680, URZ ;  /* 0x00000680360c7890 */ /* 0x000fe4000ff1e0ff */
[----:B------:R-:W-:Y:S02]  /*6fa0*/  ULEA UR4, UR43, UR48, 0xc ;  /* 0x000000302b047291 */ /* 0x000fe4000f8e60ff */
[----:B------:R-:W-:Y:S02]  /*6fb0*/  UIADD3 UR9, UPT, UPT, UR41, 0x10, URZ ;  /* 0x0000001029097890 */ /* 0x000fe4000fffe0ff */
[----:B------:R-:W-:Y:S02]  /*6fc0*/  UIADD3 UR8, UPT, UPT, UR4, 0x200, URZ ;  /* 0x0000020004087890 */ /* 0x000fe4000fffe0ff */
[----:B------:R-:W-:Y:S01]  /*6fd0*/  UIADD3.X UR13, UPT, UPT, URZ, UR55, URZ, UP0, !UPT ;  /* 0x00000037ff0d7290 */ /* 0x000fe200087fe4ff */
[----:B------:R-:W-:Y:S01]  /*6fe0*/  UMOV UR10, UR42 ;  /* 0x0000002a000a7c82 */ /* 0x000fe20008000000 */
[----:B------:R-:W-:Y:S01]  /*6ff0*/  UMOV UR11, UR36 ;  /* 0x00000024000b7c82 */ /* 0x000fe20008000000 */
[----:B------:R-:W-:Y:S02]  /*7000*/  UIADD3 UR5, UPT, UPT, UR41, 0x30, URZ ;  /* 0x0000003029057890 */ /* 0x000fe4000fffe0ff */
[----:B------:R-:W-:Y:S01]  /*7010*/  UIADD3 UR4, UPT, UPT, UR4, 0xa00, URZ ;  /* 0x00000a0004047890 */ /* 0x000fe2000fffe0ff */
[----:B------:R-:W-:Y:S03]  /*7020*/  UMOV UR6, UR42 ;  /* 0x0000002a00067c82 */ /* 0x000fe60008000000 */
[----:B------:R2:W-:Y:S01]  /*7030*/  UTMASTG.3D [UR8], [UR12] ;  /* 0x000000080c0073b5 */ /* 0x0005e20008010000 */
[----:B------:R-:W-:Y:S04]  /*7040*/  UMOV UR7, UR36 ;  /* 0x0000002400077c82 */ /* 0x000fe80008000000 */
[----:B------:R2:W-:Y:S02]  /*7050*/  UTMASTG.3D [UR4], [UR12] ;  /* 0x000000040c0073b5 */ /* 0x0005e40008010000 */
[----:B--2---:R0:W-:Y:S02]  /*7060*/  UTMACMDFLUSH ;  /* 0x00000000000079b7 */ /* 0x0041e40000000000 */
.L_x_123:
[----:B------:R-:W-:Y:S05]  /*7070*/  BSYNC.RECONVERGENT B0 ;  /* 0x0000000000007941 */ /* 0x000fea0003800200 */
.L_x_122:
[----:B------:R-:W-:Y:S01]  /*7080*/  UIADD3 UR43, UPT, UPT, UR43, 0x1, URZ ;  /* 0x000000012b2b7890 */ /* 0x000fe2000fffe0ff */
[----:B------:R-:W-:Y:S03]  /*7090*/  BSSY.RECONVERGENT B0, `(.L_x_124) ;  /* 0x0000008000007945 */ /* 0x000fe60003800200 */
[----:B------:R-:W-:Y:S04]  /*70a0*/  UISETP.NE.AND UP0, UPT, UR43, 0x3, UPT ;  /* 0x000000032b00788c */ /* 0x000fe8000bf05270 */
[----:B------:R-:W-:Y:S02]  /*70b0*/  UISETP.EQ.XOR UP1, UPT, UR40, 0x3, !UP0 ;  /* 0x000000032800788c */ /* 0x000fe4000c722a70 */
[----:B------:R-:W-:Y:S02]  /*70c0*/  USEL UR56, UR43, URZ, UP0 ;  /* 0x000000ff2b387287 */ /* 0x000fe40008000000 */
[----:B------:R-:W-:Y:S04]  /*70d0*/  USEL UR4, URZ, 0x1, !UP1 ;  /* 0x00000001ff047887 */ /* 0x000fe8000c800000 */
[----:B------:R-:W-:Y:S01]  /*70e0*/  ULOP3.LUT UR51, UR51, UR4, URZ, 0x3c, !UPT ;  /* 0x0000000433337292 */ /* 0x000fe2000f8e3cff */
[----:B------:R-:W-:Y:S11]  /*70f0*/  @P0 BRA `(.L_x_125) ;  /* 0x0000000000040947 */ /* 0x000ff60003800000 */
[----:B------:R-:W-:Y:S04]  /*7100*/  DEPBAR.LE SB0, 0x1 ;  /* 0x000080400000791a */ /* 0x000fe80000000000 */
.L_x_125:
[----:B------:R-:W-:Y:S05]  /*7110*/  BSYNC.RECONVERGENT B0 ;  /* 0x0000000000007941 */ /* 0x000fea0003800200 */
.L_x_124:
[----:B------:R-:W-:Y:S01]  /*7120*/  BAR.SYNC.DEFER_BLOCKING 0x1, 0x80 ;  /* 0x0042000000007b1d */ /* 0x000fe20000010000 */
[----:B------:R-:W-:Y:S01]  /*7130*/  UISETP.NE.AND UP0, UPT, UR50, -0x2, UPT ;  /* 0xfffffffe3200788c */ /* 0x000fe2000bf05270 */
[----:B------:R-:W-:Y:S08]  /*7140*/  IADD3 R0, PT, PT, R30, 0x1, RZ ;  /* 0x000000011e007810 */ /* 0x000ff00007ffe0ff */
[----:B------:R-:W-:Y:S05]  /*7150*/  BRA.U !UP0, `(.L_x_126) ;  /* 0x0000000108287547 */ /* 0x000fea000b800000 */
[----:B------:R-:W-:Y:S01]  /*7160*/  ISETP.NE.AND P0, PT, R79, RZ, PT ;  /* 0x000000ff4f00720c */ /* 0x000fe20003f05270 */
[----:B------:R-:W-:Y:S01]  /*7170*/  IMAD.U32 R3, RZ, RZ, UR49 ;  /* 0x00000031ff037e24 */ /* 0x000fe2000f8e00ff */
[----:B------:R-:W-:Y:S01]  /*7180*/  UIADD3 UR49, UPT, UPT, UR49, 0x1, URZ ;  /* 0x0000000131317890 */ /* 0x000fe2000fffe0ff */
[----:B------:R-:W-:Y:S03]  /*7190*/  IMAD.U32 R2, RZ, RZ, UR37 ;  /* 0x00000025ff027e24 */ /* 0x000fe6000f8e00ff */
[----:B------:R-:W-:Y:S04]  /*71a0*/  UISETP.NE.AND UP0, UPT, UR49, 0x3, UPT ;  /* 0x000000033100788c */ /* 0x000fe8000bf05270 */
[----:B------:R-:W-:Y:S03]  /*71b0*/  USEL UR49, UR49, URZ, UP0 ;  /* 0x000000ff31317287 */ /* 0x000fe60008000000 */
[----:B------:R-:W-:Y:S05]  /*71c0*/  @P0 LEA R3, R3, UR48, 0x3 ;  /* 0x0000003003030c11 */ /* 0x000fea000f8e18ff */
[----:B------:R-:W-:Y:S05]  /*71d0*/  @P0 VIADD R3, R3, 0x48 ;  /* 0x0000004803030836 */ /* 0x000fea0000000000 */
[----:B------:R-:W-:Y:S04]  /*71e0*/  @P0 PRMT R2, R2, 0x654, R3 ;  /* 0x0000065402020816 */ /* 0x000fe80000000003 */
[----:B------:R2:W-:Y:S03]  /*71f0*/  @P0 SYNCS.ARRIVE.TRANS64.RED.A1T0 RZ, [R2+URZ], RZ ;  /* 0x000000ff02ff09a7 */ /* 0x0005e600081004ff */
.L_x_126:
[----:B------:R-:W-:Y:S01]  /*7200*/  ISETP.NE.AND P2, PT, R75, RZ, PT ;  /* 0x000000ff4b00720c */ /* 0x000fe20003f45270 */
[----:B------:R-:W-:Y:S01]  /*7210*/  UIADD3 UR50, UPT, UPT, UR50, 0x2, URZ ;  /* 0x0000000232327890 */ /* 0x000fe2000fffe0ff */
[----:B------:R-:W-:Y:S01]  /*7220*/  ISETP.NE.AND P0, PT, R78, 0x2, PT ;  /* 0x000000024e00780c */ /* 0x000fe20003f05270 */
[----:B------:R-:W-:Y:S01]  /*7230*/  IMAD.IADD R20, R29, 0x1, R58 ;  /* 0x000000011d147824 */ /* 0x000fe200078e023a */
[----:B------:R-:W-:Y:S01]  /*7240*/  ISETP.NE.AND P1, PT, R0, 0x4, PT ;  /* 0x000000040000780c */ /* 0x000fe20003f25270 */
[----:B------:R-:W-:Y:S01]  /*7250*/  IMAD.IADD R21, R31, 0x1, R60 ;  /* 0x000000011f157824 */ /* 0x000fe200078e023c */
[----:B------:R-:W-:Y:S02]  /*7260*/  SEL R3, RZ, 0x1, P0 ;  /* 0x00000001ff037807 */ /* 0x000fe40000000000 */
[----:B--2---:R-:W-:Y:S02]  /*7270*/  SEL R2, RZ, 0x1, P1 ;  /* 0x00000001ff027807 */ /* 0x004fe40000800000 */
[----:B------:R-:W-:Y:S02]  /*7280*/  LOP3.LUT R72, R72, R3, RZ, 0x3c, !PT ;  /* 0x0000000348487212 */ /* 0x000fe400078e3cff */
[----:B------:R-:W-:Y:S02]  /*7290*/  LOP3.LUT R73, R73, R2, RZ, 0x3c, !PT ;  /* 0x0000000249497212 */ /* 0x000fe400078e3cff */
[----:B------:R-:W-:Y:S02]  /*72a0*/  @P2 R2UR UR36, R71 ;  /* 0x00000000472422ca */ /* 0x000fe400000e0000 */
[----:B------:R-:W-:Y:S02]  /*72b0*/  SEL R78, R78, RZ, P0 ;  /* 0x000000ff4e4e7207 */ /* 0x000fe40000000000 */
[----:B------:R-:W-:Y:S01]  /*72c0*/  SEL R30, R0, RZ, P1 ;  /* 0x000000ff001e7207 */ /* 0x000fe20000800000 */
[----:B------:R-:W-:Y:S10]  /*72d0*/  @P2 BRA `(.L_x_127) ;  /* 0xffffffdc00c82947 */ /* 0x000ff4000383ffff */
[----:B------:R-:W-:-:S09]  /*72e0*/  UISETP.NE.AND UP0, UPT, UR53, URZ, UPT ;  /* 0x000000ff3500728c */ /* 0x000fd2000bf05270 */
[----:B------:R-:W-:Y:S05]  /*72f0*/  BRA.U !UP0, `(.L_x_128) ;  /* 0x0000000108487547 */ /* 0x000fea000b800000 */
[----:B------:R-:W2:Y:S02]  /*7300*/  LDCU.64 UR4, c[0x0][0x890] ;  /* 0x00011200ff0477ac */ /* 0x000ea40008000a00 */
[----:B--2---:R-:W-:-:S04]  /*7310*/  UISETP.NE.U32.AND UP0, UPT, UR4, URZ, UPT ;  /* 0x000000ff0400728c */ /* 0x004fc8000bf05070 */
[----:B------:R-:W-:-:S09]  /*7320*/  UISETP.NE.AND.EX UP0, UPT, UR5, URZ, UPT, UP0 ;  /* 0x000000ff0500728c */ /* 0x000fd2000bf05300 */
[----:B------:R-:W-:Y:S05]  /*7330*/  BRA.U UP0, `(.L_x_129) ;  /* 0x00000001000c7547 */ /* 0x000fea000b800000 */
[----:B------:R-:W-:-:S13]  /*7340*/  FSETP.NEU.AND P0, PT, R35, RZ, PT ;  /* 0x000000ff2300720b */ /* 0x000fda0003f0d000 */
[----:B------:R-:W-:Y:S05]  /*7350*/  @!P0 EXIT ;  /* 0x000000000000894d */ /* 0x000fea0003800000 */
[----:B------:R-:W-:Y:S05]  /*7360*/  BRA `(.L_x_128) ;  /* 0x00000000002c7947 */ /* 0x000fea0003800000 */
.L_x_129:
[----:B------:R-:W-:Y:S01]  /*7370*/  ISETP.NE.AND P0, PT, R77, RZ, PT ;  /* 0x000000ff4d00720c */ /* 0x000fe20003f05270 */
[----:B------:R-:W-:-:S12]  /*7380*/  BSSY.RECONVERGENT B0, `(.L_x_128) ;  /* 0x0000009000007945 */ /* 0x000fd80003800200 */
[----:B------:R-:W-:Y:S05]  /*7390*/  @P0 BRA `(.L_x_130) ;  /* 0x0000000000140947 */ /* 0x000fea0003800000 */
[----:B------:R-:W2:Y:S02]  /*73a0*/  LDCU.64 UR4, c[0x0][0x888] ;  /* 0x00011100ff0477ac */ /* 0x000ea40008000a00 */
[----:B--2---:R-:W-:-:S04]  /*73b0*/  ISETP.NE.U32.AND P0, PT, RZ, UR4, PT ;  /* 0x00000004ff007c0c */ /* 0x004fc8000bf05070 */
[----:B------:R-:W-:-:S13]  /*73c0*/  ISETP.NE.AND.EX P0, PT, RZ, UR5, PT, P0 ;  /* 0x00000005ff007c0c */ /* 0x000fda000bf05300 */
[----:B------:R-:W-:Y:S05]  /*73d0*/  @!P0 EXIT ;  /* 0x000000000000894d */ /* 0x000fea0003800000 */
[----:B------:R-:W-:Y:S05]  /*73e0*/  BRA `(.L_x_131) ;  /* 0x0000000000087947 */ /* 0x000fea0003800000 */
.L_x_130:
[----:B------:R-:W-:-:S13]  /*73f0*/  FSETP.NEU.AND P0, PT, R35, RZ, PT ;  /* 0x000000ff2300720b */ /* 0x000fda0003f0d000 */
[----:B------:R-:W-:Y:S05]  /*7400*/  @!P0 EXIT ;  /* 0x000000000000894d */ /* 0x000fea0003800000 */
.L_x_131:
[----:B------:R-:W-:Y:S05]  /*7410*/  BSYNC.RECONVERGENT B0 ;  /* 0x0000000000007941 */ /* 0x000fea0003800200 */
.L_x_128:
[----:B------:R-:W-:Y:S01]  /*7420*/  ULEA UR4, UR49, UR48, 0x3 ;  /* 0x0000003031047291 */ /* 0x000fe2000f8e18ff */
[----:B------:R-:W-:-:S04]  /*7430*/  DEPBAR.LE SB0, 0x0 ;  /* 0x000080000000791a */ /* 0x000fc80000000000 */
[----:B------:R-:W-:-:S04]  /*7440*/  UIADD3 UR4, UPT, UPT, UR4, 0x48, URZ ;  /* 0x0000004804047890 */ /* 0x000fc8000fffe0ff */
[----:B------:R-:W-:-:S09]  /*7450*/  UPRMT UR4, UR37, 0x654, UR4 ;  /* 0x0000065425047896 */ /* 0x000fd20008000004 */
[----:B------:R-:W-:Y:S01]  /*7460*/  SYNCS.ARRIVE.TRANS64.RED.A1T0 RZ, [UR4], RZ ;  /* 0x000000ffffff79a7 */ /* 0x000fe20008100404 */
[----:B------:R-:W-:Y:S05]  /*7470*/  EXIT ;  /* 0x000000000000794d */ /* 0x000fea0003800000 */
.L_x_24:
[----:B--2---:R2:W4:Y:S02]  /*7480*/  SYNCS.PHASECHK.TRANS64.TRYWAIT P0, [R3+URZ+0xe0], R2 ;  /* 0x0000e002030075a7 */ /* 0x00452400080011ff */
[----:B----4-:R-:W-:Y:S05]  /*7490*/  @!P0 NANOSLEEP.SYNCS 0x989680 ;  /* 0x009896800000895d */ /* 0x010fea0003900000 */
[----:B------:R-:W4:Y:S02]  /*74a0*/  @!P0 SYNCS.PHASECHK.TRANS64 P0, [R3+URZ+0xe0], R2 ;  /* 0x0000e002030085a7 */ /* 0x000f2400080010ff */
[----:B----4-:R-:W-:Y:S05]  /*74b0*/  @!P0 BRA `(.L_x_24) ;  /* 0xfffffffc00f08947 */ /* 0x010fea000383ffff */
[----:B------:R-:W-:Y:S05]  /*74c0*/  BRA `(.L_x_132) ;  /* 0xffffffa000c47947 */ /* 0x000fea000383ffff */
.L_x_27:
[----:B-1----:R-:W-:-:S07]  /*74d0*/  MOV R2, UR33 ;  /* 0x0000002100027c02 */ /* 0x002fce0008000f00 */
.L_x_133:
[----:B-1----:R1:W2:Y:S02]  /*74e0*/  SYNCS.PHASECHK.TRANS64.TRYWAIT P0, [R2+URZ+0x18], R5 ;  /* 0x00001805020075a7 */ /* 0x0022a400080011ff */
[----:B--2---:R-:W-:Y:S05]  /*74f0*/  @!P0 NANOSLEEP.SYNCS 0x989680 ;  /* 0x009896800000895d */ /* 0x004fea0003900000 */
[----:B------:R-:W2:Y:S02]  /*7500*/  @!P0 SYNCS.PHASECHK.TRANS64 P0, [R2+URZ+0x18], R5 ;  /* 0x00001805020085a7 */ /* 0x000ea400080010ff */
[----:B--2---:R-:W-:Y:S05]  /*7510*/  @!P0 BRA `(.L_x_133) ;  /* 0xfffffffc00f08947 */ /* 0x004fea000383ffff */
[----:B------:R-:W-:Y:S05]  /*7520*/  BRA `(.L_x_26) ;  /* 0xffffffa4002c7947 */ /* 0x000fea000383ffff */
.L_x_34:
[----:B-1----:R-:W-:-:S07]  /*7530*/  MOV R2, UR17 ;  /* 0x0000001100027c02 */ /* 0x002fce0008000f00 */
.L_x_134:
[----:B-1----:R1:W2:Y:S02]  /*7540*/  SYNCS.PHASECHK.TRANS64.TRYWAIT P0, [R2+URZ+0x18], R5 ;  /* 0x00001805020075a7 */ /* 0x0022a400080011ff */
[----:B--2---:R-:W-:Y:S05]  /*7550*/  @!P0 NANOSLEEP.SYNCS 0x989680 ;  /* 0x009896800000895d */ /* 0x004fea0003900000 */
[----:B------:R-:W2:Y:S02]  /*7560*/  @!P0 SYNCS.PHASECHK.TRANS64 P0, [R2+URZ+0x18], R5 ;  /* 0x00001805020085a7 */ /* 0x000ea400080010ff */
[----:B--2---:R-:W-:Y:S05]  /*7570*/  @!P0 BRA `(.L_x_134) ;  /* 0xfffffffc00f08947 */ /* 0x004fea000383ffff */
[----:B------:R-:W-:Y:S05]  /*7580*/  BRA `(.L_x_33) ;  /* 0xffffffa400e87947 */ /* 0x000fea000383ffff */
.L_x_39:
[----:B-1----:R1:W2:Y:S02]  /*7590*/  SYNCS.PHASECHK.TRANS64.TRYWAIT P0, [R2+URZ+0x70], R3 ;  /* 0x00007003020075a7 */ /* 0x0022a400080011ff */
[----:B--2---:R-:W-:Y:S05]  /*75a0*/  @!P0 NANOSLEEP.SYNCS 0x989680 ;  /* 0x009896800000895d */ /* 0x004fea0003900000 */
[----:B------:R-:W2:Y:S02]  /*75b0*/  @!P0 SYNCS.PHASECHK.TRANS64 P0, [R2+URZ+0x70], R3 ;  /* 0x00007003020085a7 */ /* 0x000ea400080010ff */
[----:B--2---:R-:W-:Y:S05]  /*75c0*/  @!P0 BRA `(.L_x_39) ;  /* 0xfffffffc00f08947 */ /* 0x004fea000383ffff */
[----:B------:R-:W-:Y:S05]  /*75d0*/  BRA `(.L_x_135) ;  /* 0xffffffa8008c7947 */ /* 0x000fea000383ffff */
.L_x_43:
[----:B---3--:R-:W-:-:S07]  /*75e0*/  MOV R0, UR4 ;  /* 0x0000000400007c02 */ /* 0x008fce0008000f00 */
.L_x_136:
[----:B-1----:R1:W2:Y:S02]  /*75f0*/  SYNCS.PHASECHK.TRANS64.TRYWAIT P0, [R0+URZ], R3 ;  /* 0x00000003000075a7 */ /* 0x0022a400080011ff */
[----:B--2---:R-:W-:Y:S05]  /*7600*/  @!P0 NANOSLEEP.SYNCS 0x989680 ;  /* 0x009896800000895d */ /* 0x004fea0003900000 */
[----:B------:R-:W2:Y:S02]  /*7610*/  @!P0 SYNCS.PHASECHK.TRANS64 P0, [R0+URZ], R3 ;  /* 0x00000003000085a7 */ /* 0x000ea400080010ff */
[----:B--2---:R-:W-:Y:S05]  /*7620*/  @!P0 BRA `(.L_x_136) ;  /* 0xfffffffc00f08947 */ /* 0x004fea000383ffff */
[----:B------:R-:W-:Y:S05]  /*7630*/  BRA `(.L_x_137) ;  /* 0xffffffac00fc7947 */ /* 0x000fea000383ffff */
.L_x_44:
[----:B---3--:R-:W-:-:S07]  /*7640*/  MOV R0, UR4 ;  /* 0x0000000400007c02 */ /* 0x008fce0008000f00 */
.L_x_138:
[----:B-1----:R1:W2:Y:S02]  /*7650*/  SYNCS.PHASECHK.TRANS64.TRYWAIT P0, [R0+URZ], R3 ;  /* 0x00000003000075a7 */ /* 0x0022a400080011ff */
[----:B--2---:R-:W-:Y:S05]  /*7660*/  @!P0 NANOSLEEP.SYNCS 0x989680 ;  /* 0x009896800000895d */ /* 0x004fea0003900000 */
[----:B------:R-:W2:Y:S02]  /*7670*/  @!P0 SYNCS.PHASECHK.TRANS64 P0, [R0+URZ], R3 ;  /* 0x00000003000085a7 */ /* 0x000ea400080010ff */
[----:B--2---:R-:W-:Y:S05]  /*7680*/  @!P0 BRA `(.L_x_138) ;  /* 0xfffffffc00f08947 */ /* 0x004fea000383ffff */
[----:B------:R-:W-:Y:S05]  /*7690*/  BRA `(.L_x_139) ;  /* 0xffffffb000087947 */ /* 0x000fea000383ffff */
.L_x_47:
[----:B-1----:R1:W2:Y:S02]  /*76a0*/  SYNCS.PHASECHK.TRANS64.TRYWAIT P0, [R0+URZ+0xd0], R5 ;  /* 0x0000d005000075a7 */ /* 0x0022a400080011ff */
[----:B--2---:R-:W-:Y:S05]  /*76b0*/  @!P0 NANOSLEEP.SYNCS 0x989680 ;  /* 0x009896800000895d */ /* 0x004fea0003900000 */
[----:B------:R-:W2:Y:S02]  /*76c0*/  @!P0 SYNCS.PHASECHK.TRANS64 P0, [R0+URZ+0xd0], R5 ;  /* 0x0000d005000085a7 */ /* 0x000ea400080010ff */
[----:B--2---:R-:W-:Y:S05]  /*76d0*/  @!P0 BRA `(.L_x_47) ;  /* 0xfffffffc00f08947 */ /* 0x004fea000383ffff */
[----:B------:R-:W-:Y:S05]  /*76e0*/  BRA `(.L_x_140) ;  /* 0xffffffb000687947 */ /* 0x000fea000383ffff */
.L_x_48:
[----:B------:R-:W-:-:S07]  /*76f0*/  MOV R0, UR5 ;  /* 0x0000000500007c02 */ /* 0x000fce0008000f00 */
.L_x_141:
[----:B-1----:R1:W2:Y:S02]  /*7700*/  SYNCS.PHASECHK.TRANS64.TRYWAIT P0, [R0+URZ+0x80], R7 ;  /* 0x00008007000075a7 */ /* 0x0022a400080011ff */
[----:B--2---:R-:W-:Y:S05]  /*7710*/  @!P0 NANOSLEEP.SYNCS 0x989680 ;  /* 0x009896800000895d */ /* 0x004fea0003900000 */
[----:B------:R-:W2:Y:S02]  /*7720*/  @!P0 SYNCS.PHASECHK.TRANS64 P0, [R0+URZ+0x80], R7 ;  /* 0x00008007000085a7 */ /* 0x000ea400080010ff */
[----:B--2---:R-:W-:Y:S05]  /*7730*/  @!P0 BRA `(.L_x_141) ;  /* 0xfffffffc00f08947 */ /* 0x004fea000383ffff */
[----:B------:R-:W-:Y:S05]  /*7740*/  BRA `(.L_x_142) ;  /* 0xffffffb000787947 */ /* 0x000fea000383ffff */
.L_x_49:
[----:B-1----:R1:W2:Y:S02]  /*7750*/  SYNCS.PHASECHK.TRANS64.TRYWAIT P1, [R0+URZ+0x70], R5 ;  /* 0x00007005000075a7 */ /* 0x0022a400080211ff */
[----:B--2---:R-:W-:Y:S05]  /*7760*/  @!P1 NANOSLEEP.SYNCS 0x989680 ;  /* 0x009896800000995d */ /* 0x004fea0003900000 */
[----:B------:R-:W2:Y:S02]  /*7770*/  @!P1 SYNCS.PHASECHK.TRANS64 P1, [R0+URZ+0x70], R5 ;  /* 0x00007005000095a7 */ /* 0x000ea400080210ff */
[----:B--2---:R-:W-:Y:S05]  /*7780*/  @!P1 BRA `(.L_x_49) ;  /* 0xfffffffc00f09947 */ /* 0x004fea000383ffff */
[----:B------:R-:W-:Y:S05]  /*7790*/  BRA `(.L_x_143) ;  /* 0xffffffb000a87947 */ /* 0x000fea000383ffff */
.L_x_52:
[----:B------:R-:W-:-:S07]  /*77a0*/  MOV R0, UR5 ;  /* 0x0000000500007c02 */ /* 0x000fce0008000f00 */
.L_x_144:
[----:B-1----:R1:W2:Y:S02]  /*77b0*/  SYNCS.PHASECHK.TRANS64.TRYWAIT P0, [R0+URZ+0x80], R3 ;  /* 0x00008003000075a7 */ /* 0x0022a400080011ff */
[----:B--2---:R-:W-:Y:S05]  /*77c0*/  @!P0 NANOSLEEP.SYNCS 0x989680 ;  /* 0x009896800000895d */ /* 0x004fea0003900000 */
[----:B------:R-:W2:Y:S02]  /*77d0*/  @!P0 SYNCS.PHASECHK.TRANS64 P0, [R0+URZ+0x80], R3 ;  /* 0x00008003000085a7 */ /* 0x000ea400080010ff */
[----:B--2---:R-:W-:Y:S05]  /*77e0*/  @!P0 BRA `(.L_x_144) ;  /* 0xfffffffc00f08947 */ /* 0x004fea000383ffff */
[----:B------:R-:W-:Y:S05]  /*77f0*/  BRA `(.L_x_51) ;  /* 0xffffffb000fc7947 */ /* 0x000fea000383ffff */
.L_x_61:
[----:B-1----:R-:W-:-:S04]  /*7800*/  MOV R4, UR6 ;  /* 0x0000000600047c02 */ /* 0x002fc80008000f00 */
[----:B------:R1:W2:Y:S03]  /*7810*/  SYNCS.PHASECHK.TRANS64.TRYWAIT P0, [R4+URZ+0x8], R5 ;  /* 0x00000805040075a7 */ /* 0x0002a600080011ff */
[----:B--2---:R-:W-:Y:S05]  /*7820*/  @!P0 NANOSLEEP.SYNCS 0x989680 ;  /* 0x009896800000895d */ /* 0x004fea0003900000 */
[----:B------:R-:W2:Y:S02]  /*7830*/  @!P0 SYNCS.PHASECHK.TRANS64 P0, [R4+URZ+0x8], R5 ;  /* 0x00000805040085a7 */ /* 0x000ea400080010ff */
[----:B--2---:R-:W-:Y:S05]  /*7840*/  @!P0 BRA `(.L_x_61) ;  /* 0xfffffffc00ec8947 */ /* 0x004fea000383ffff */
[----:B------:R-:W-:Y:S05]  /*7850*/  BRA `(.L_x_60) ;  /* 0xffffffb400b07947 */ /* 0x000fea000383ffff */
.L_x_63:
[----:B------:R-:W-:Y:S01]  /*7860*/  BSSY B0, `(.L_x_145) ;  /* 0x0000006000007945 */ /* 0x000fe20003800000 */
[----:B------:R-:W-:-:S07]  /*7870*/  MOV R15, 0xffffffff ;  /* 0xffffffff000f7802 */ /* 0x000fce0000000f00 */
[----:B-1---5:R-:W-:Y:S05]  /*7880*/  WARPSYNC.COLLECTIVE R15, `(.L_x_146) ;  /* 0x000000000f0c7348 */ /* 0x022fea0003c00000 */
[----:B------:R-:W-:Y:S02]  /*7890*/  ELECT P6, UR79, PT ;  /* 0x00000000004f782f */ /* 0x000fe400038c0000 */
[----:B------:R-:W-:Y:S01]  /*78a0*/  MOV R14, UR79 ;  /* 0x0000004f000e7c02 */ /* 0x000fe20008000f00 */
[----:B-1---5:R-:W-:Y:S10]  /*78b0*/  ENDCOLLECTIVE ;  /* 0x000000000000791b */ /* 0x022ff40003800000 */
.L_x_146:
[----:B------:R-:W-:Y:S05]  /*78c0*/  BSYNC B0 ;  /* 0x0000000000007941 */ /* 0x000fea0003800000 */
.L_x_145:
[----:B------:R-:W-:Y:S05]  /*78d0*/  BRA `(.L_x_147) ;  /* 0xffffffb400e07947 */ /* 0x000fea000383ffff */
.L_x_65:
[----:B-1----:R-:W-:-:S04]  /*78e0*/  MOV R2, UR6 ;  /* 0x0000000600027c02 */ /* 0x002fc80008000f00 */
[----:B------:R1:W2:Y:S03]  /*78f0*/  SYNCS.PHASECHK.TRANS64.TRYWAIT P0, [R2+URZ+0x8], R3 ;  /* 0x00000803020075a7 */ /* 0x0002a600080011ff */
[----:B--2---:R-:W-:Y:S05]  /*7900*/  @!P0 NANOSLEEP.SYNCS 0x989680 ;  /* 0x009896800000895d */ /* 0x004fea0003900000 */
[----:B------:R-:W2:Y:S02]  /*7910*/  @!P0 SYNCS.PHASECHK.TRANS64 P0, [R2+URZ+0x8], R3 ;  /* 0x00000803020085a7 */ /* 0x000ea400080010ff */
[----:B--2---:R-:W-:Y:S05]  /*7920*/  @!P0 BRA `(.L_x_65) ;  /* 0xfffffffc00ec8947 */ /* 0x004fea000383ffff */
[----:B------:R-:W-:Y:S05]  /*7930*/  BRA `(.L_x_64) ;  /* 0xffffffb400e47947 */ /* 0x000fea000383ffff */
.L_x_66:
[----:B-1----:R1:W2:Y:S02]  /*7940*/  SYNCS.PHASECHK.TRANS64.TRYWAIT P0, [R0+URZ+0x70], R5 ;  /* 0x00007005000075a7 */ /* 0x0022a400080011ff */
[----:B--2---:R-:W-:Y:S05]  /*7950*/  @!P0 NANOSLEEP.SYNCS 0x989680 ;  /* 0x009896800000895d */ /* 0x004fea0003900000 */
[----:B------:R-:W2:Y:S02]  /*7960*/  @!P0 SYNCS.PHASECHK.TRANS64 P0, [R0+URZ+0x70], R5 ;  /* 0x00007005000085a7 */ /* 0x000ea400080010ff */
[----:B--2---:R-:W-:Y:S05]  /*7970*/  @!P0 BRA `(.L_x_66) ;  /* 0xfffffffc00f08947 */ /* 0x004fea000383ffff */
[----:B------:R-:W-:Y:S05]  /*7980*/  BRA `(.L_x_148) ;  /* 0xffffffb800c07947 */ /* 0x000fea000383ffff */
.L_x_68:
[----:B------:R-:W-:-:S07]  /*7990*/  MOV R0, UR10 ;  /* 0x0000000a00007c02 */ /* 0x000fce0008000f00 */
.L_x_149:
[----:B-1----:R1:W2:Y:S02]  /*79a0*/  SYNCS.PHASECHK.TRANS64.TRYWAIT P0, [R0+URZ+0xb0], R5 ;  /* 0x0000b005000075a7 */ /* 0x0022a400080011ff */
[----:B--2---:R-:W-:Y:S05]  /*79b0*/  @!P0 NANOSLEEP.SYNCS 0x989680 ;  /* 0x009896800000895d */ /* 0x004fea0003900000 */
[----:B------:R-:W2:Y:S02]  /*79c0*/  @!P0 SYNCS.PHASECHK.TRANS64 P0, [R0+URZ+0xb0], R5 ;  /* 0x0000b005000085a7 */ /* 0x000ea400080010ff */
[----:B--2---:R-:W-:Y:S05]  /*79d0*/  @!P0 BRA `(.L_x_149) ;  /* 0xfffffffc00f08947 */ /* 0x004fea000383ffff */
[----:B------:R-:W-:Y:S05]  /*79e0*/  BRA `(.L_x_150) ;  /* 0xffffffbc000c7947 */ /* 0x000fea000383ffff */
.L_x_71:
[----:B------:R-:W-:Y:S07]  /*79f0*/  MOV R0, UR9 ;  /* 0x0000000900007c02 */ /* 0x000fee0008000f00 */
.L_x_151:
[----:B-1----:R1:W2:Y:S02]  /*7a00*/  SYNCS.PHASECHK.TRANS64.TRYWAIT P0, [R0+URZ], R5 ;  /* 0x00000005000075a7 */ /* 0x0022a400080011ff */
[----:B--2---:R-:W-:Y:S05]  /*7a10*/  @!P0 NANOSLEEP.SYNCS 0x989680 ;  /* 0x009896800000895d */ /* 0x004fea0003900000 */
[----:B------:R-:W2:Y:S02]  /*7a20*/  @!P0 SYNCS.PHASECHK.TRANS64 P0, [R0+URZ], R5 ;  /* 0x00000005000085a7 */ /* 0x000ea400080010ff */
[----:B--2---:R-:W-:Y:S05]  /*7a30*/  @!P0 BRA `(.L_x_151) ;  /* 0xfffffffc00f08947 */ /* 0x004fea000383ffff */
[----:B------:R-:W-:Y:S05]  /*7a40*/  BRA `(.L_x_70) ;  /* 0xffffffbc00207947 */ /* 0x000fea000383ffff */
.L_x_75:
[----:B-1----:R-:W-:-:S07]  /*7a50*/  MOV R0, UR7 ;  /* 0x0000000700007c02 */ /* 0x002fce0008000f00 */
.L_x_152:
[----:B-1----:R1:W2:Y:S02]  /*7a60*/  SYNCS.PHASECHK.TRANS64.TRYWAIT P0, [R0+URZ], R3 ;  /* 0x00000003000075a7 */ /* 0x0022a400080011ff */
[----:B--2---:R-:W-:Y:S05]  /*7a70*/  @!P0 NANOSLEEP.SYNCS 0x989680 ;  /* 0x009896800000895d */ /* 0x004fea0003900000 */
[----:B------:R-:W2:Y:S02]  /*7a80*/  @!P0 SYNCS.PHASECHK.TRANS64 P0, [R0+URZ], R3 ;  /* 0x00000003000085a7 */ /* 0x000ea400080010ff */
[----:B--2---:R-:W-:Y:S05]  /*7a90*/  @!P0 BRA `(.L_x_152) ;  /* 0xfffffffc00f08947 */ /* 0x004fea000383ffff */
[----:B------:R-:W-:Y:S05]  /*7aa0*/  BRA `(.L_x_153) ;  /* 0xffffffbc00ec7947 */ /* 0x000fea000383ffff */
.L_x_76:
[----:B------:R-:W-:-:S07]  /*7ab0*/  MOV R0, UR7 ;  /* 0x0000000700007c02 */ /* 0x000fce0008000f00 */
.L_x_154:
[----:B-1----:R1:W2:Y:S02]  /*7ac0*/  SYNCS.PHASECHK.TRANS64.TRYWAIT P0, [R0+URZ], R3 ;  /* 0x00000003000075a7 */ /* 0x0022a400080011ff */
[----:B--2---:R-:W-:Y:S05]  /*7ad0*/  @!P0 NANOSLEEP.SYNCS 0x989680 ;  /* 0x009896800000895d */ /* 0x004fea0003900000 */
[----:B------:R-:W2:Y:S02]  /*7ae0*/  @!P0 SYNCS.PHASECHK.TRANS64 P0, [R0+URZ], R3 ;  /* 0x00000003000085a7 */ /* 0x000ea400080010ff */
[----:B--2---:R-:W-:Y:S05]  /*7af0*/  @!P0 BRA `(.L_x_154) ;  /* 0xfffffffc00f08947 */ /* 0x004fea000383ffff */
[----:B------:R-:W-:Y:S05]  /*7b00*/  BRA `(.L_x_155) ;  /* 0xffffffbc00f87947 */ /* 0x000fea000383ffff */
.L_x_77:
[----:B------:R-:W-:-:S07]  /*7b10*/  MOV R0, UR7 ;  /* 0x0000000700007c02 */ /* 0x000fce0008000f00 */
.L_x_156:
[----:B-1----:R1:W2:Y:S02]  /*7b20*/  SYNCS.PHASECHK.TRANS64.TRYWAIT P0, [R0+URZ], R3 ;  /* 0x00000003000075a7 */ /* 0x0022a400080011ff */
[----:B--2---:R-:W-:Y:S05]  /*7b30*/  @!P0 NANOSLEEP.SYNCS 0x989680 ;  /* 0x009896800000895d */ /* 0x004fea0003900000 */
[----:B------:R-:W2:Y:S02]  /*7b40*/  @!P0 SYNCS.PHASECHK.TRANS64 P0, [R0+URZ], R3 ;  /* 0x00000003000085a7 */ /* 0x000ea400080010ff */
[----:B--2---:R-:W-:Y:S05]  /*7b50*/  @!P0 BRA `(.L_x_156) ;  /* 0xfffffffc00f08947 */ /* 0x004fea000383ffff */
[----:B------:R-:W-:Y:S05]  /*7b60*/  BRA `(.L_x_157) ;  /* 0xffffffc000047947 */ /* 0x000fea000383ffff */
.L_x_80:
[----:B------:R-:W-:-:S07]  /*7b70*/  MOV R0, UR8 ;  /* 0x0000000800007c02 */ /* 0x000fce0008000f00 */
.L_x_158:
[----:B-1----:R1:W2:Y:S02]  /*7b80*/  SYNCS.PHASECHK.TRANS64.TRYWAIT P1, [R0+URZ+0xf0], R3 ;  /* 0x0000f003000075a7 */ /* 0x0022a400080211ff */
[----:B--2---:R-:W-:Y:S05]  /*7b90*/  @!P1 NANOSLEEP.SYNCS 0x989680 ;  /* 0x009896800000995d */ /* 0x004fea0003900000 */
[----:B------:R-:W2:Y:S02]  /*7ba0*/  @!P1 SYNCS.PHASECHK.TRANS64 P1, [R0+URZ+0xf0], R3 ;  /* 0x0000f003000095a7 */ /* 0x000ea400080210ff */
[----:B--2---:R-:W-:Y:S05]  /*7bb0*/  @!P1 BRA `(.L_x_158) ;  /* 0xfffffffc00f09947 */ /* 0x004fea000383ffff */
[----:B------:R-:W-:Y:S05]  /*7bc0*/  BRA `(.L_x_159) ;  /* 0xffffffc000507947 */ /* 0x000fea000383ffff */
.L_x_85:
[----:B--2---:R2:W4:Y:S02]  /*7bd0*/  SYNCS.PHASECHK.TRANS64.TRYWAIT P0, [R0+URZ+0x70], R3 ;  /* 0x00007003000075a7 */ /* 0x00452400080011ff */
[----:B----4-:R-:W-:Y:S05]  /*7be0*/  @!P0 NANOSLEEP.SYNCS 0x989680 ;  /* 0x009896800000895d */ /* 0x010fea0003900000 */
[----:B------:R-:W4:Y:S02]  /*7bf0*/  @!P0 SYNCS.PHASECHK.TRANS64 P0, [R0+URZ+0x70], R3 ;  /* 0x00007003000085a7 */ /* 0x000f2400080010ff */
[----:B----4-:R-:W-:Y:S05]  /*7c00*/  @!P0 BRA `(.L_x_85) ;  /* 0xfffffffc00f08947 */ /* 0x010fea000383ffff */
[----:B------:R-:W-:Y:S05]  /*7c10*/  BRA `(.L_x_160) ;  /* 0xffffffc400547947 */ /* 0x000fea000383ffff */
.L_x_88:
[----:B------:R-:W-:Y:S07]  /*7c20*/  MOV R0, UR7 ;  /* 0x0000000700007c02 */ /* 0x000fee0008000f00 */
.L_x_161:
[----:B--2---:R2:W4:Y:S02]  /*7c30*/  SYNCS.PHASECHK.TRANS64.TRYWAIT P0, [R0+URZ+0x68], R3 ;  /* 0x00006803000075a7 */ /* 0x00452400080011ff */
[----:B----4-:R-:W-:Y:S05]  /*7c40*/  @!P0 NANOSLEEP.SYNCS 0x989680 ;  /* 0x009896800000895d */ /* 0x010fea0003900000 */
[----:B------:R-:W4:Y:S02]  /*7c50*/  @!P0 SYNCS.PHASECHK.TRANS64 P0, [R0+URZ+0x68], R3 ;  /* 0x00006803000085a7 */ /* 0x000f2400080010ff */
[----:B----4-:R-:W-:Y:S05]  /*7c60*/  @!P0 BRA `(.L_x_161) ;  /* 0xfffffffc00f08947 */ /* 0x010fea000383ffff */
[----:B------:R-:W-:Y:S05]  /*7c70*/  BRA `(.L_x_87) ;  /* 0xffffffc800347947 */ /* 0x000fea000383ffff */
.L_x_91:
[----:B------:R-:W-:Y:S07]  /*7c80*/  MOV R0, UR15 ;  /* 0x0000000f00007c02 */ /* 0x000fee0008000f00 */
.L_x_162:
[----:B-1----:R1:W2:Y:S02]  /*7c90*/  SYNCS.PHASECHK.TRANS64.TRYWAIT P0, [R0+URZ+0x48], R3 ;  /* 0x00004803000075a7 */ /* 0x0022a400080011ff */
[----:B--2---:R-:W-:Y:S05]  /*7ca0*/  @!P0 NANOSLEEP.SYNCS 0x989680 ;  /* 0x009896800000895d */ /* 0x004fea0003900000 */
[----:B------:R-:W2:Y:S02]  /*7cb0*/  @!P0 SYNCS.PHASECHK.TRANS64 P0, [R0+URZ+0x48], R3 ;  /* 0x00004803000085a7 */ /* 0x000ea400080010ff */
[----:B--2---:R-:W-:Y:S05]  /*7cc0*/  @!P0 BRA `(.L_x_162) ;  /* 0xfffffffc00f08947 */ /* 0x004fea000383ffff */
[----:B------:R-:W-:Y:S05]  /*7cd0*/  BRA `(.L_x_163) ;  /* 0xffffffc800ac7947 */ /* 0x000fea000383ffff */
.L_x_92:
[----:B------:R-:W-:Y:S07]  /*7ce0*/  MOV R3, UR13 ;  /* 0x0000000d00037c02 */ /* 0x000fee0008000f00 */
.L_x_164:
[----:B-1----:R1:W2:Y:S02]  /*7cf0*/  SYNCS.PHASECHK.TRANS64.TRYWAIT P0, [R3+URZ+0x48], R12 ;  /* 0x0000480c030075a7 */ /* 0x0022a400080011ff */
[----:B--2---:R-:W-:Y:S05]  /*7d00*/  @!P0 NANOSLEEP.SYNCS 0x989680 ;  /* 0x009896800000895d */ /* 0x004fea0003900000 */
[----:B------:R-:W2:Y:S02]  /*7d10*/  @!P0 SYNCS.PHASECHK.TRANS64 P0, [R3+URZ+0x48], R12 ;  /* 0x0000480c030085a7 */ /* 0x000ea400080010ff */
[----:B--2---:R-:W-:Y:S05]  /*7d20*/  @!P0 BRA `(.L_x_164) ;  /* 0xfffffffc00f08947 */ /* 0x004fea000383ffff */
[----:B------:R-:W-:Y:S05]  /*7d30*/  BRA `(.L_x_165) ;  /* 0xffffffcc00687947 */ /* 0x000fea000383ffff */
.L_x_94:
[----:B------:R-:W-:-:S07]  /*7d40*/  MOV R0, UR4 ;  /* 0x0000000400007c02 */ /* 0x000fce0008000f00 */
.L_x_166:
[----:B-1----:R1:W4:Y:S02]  /*7d50*/  SYNCS.PHASECHK.TRANS64.TRYWAIT P0, [R0+URZ], R3 ;  /* 0x00000003000075a7 */ /* 0x00232400080011ff */
[----:B----4-:R-:W-:Y:S05]  /*7d60*/  @!P0 NANOSLEEP.SYNCS 0x989680 ;  /* 0x009896800000895d */ /* 0x010fea0003900000 */
[----:B------:R-:W4:Y:S02]  /*7d70*/  @!P0 SYNCS.PHASECHK.TRANS64 P0, [R0+URZ], R3 ;  /* 0x00000003000085a7 */ /* 0x000f2400080010ff */
[----:B----4-:R-:W-:Y:S05]  /*7d80*/  @!P0 BRA `(.L_x_166) ;  /* 0xfffffffc00f08947 */ /* 0x010fea000383ffff */
[----:B------:R-:W-:Y:S05]  /*7d90*/  BRA `(.L_x_167) ;  /* 0xffffffd000107947 */ /* 0x000fea000383ffff */
.L_x_95:
[----:B------:R-:W-:-:S07]  /*7da0*/  MOV R0, UR4 ;  /* 0x0000000400007c02 */ /* 0x000fce0008000f00 */
.L_x_168:
[----:B-1----:R1:W4:Y:S02]  /*7db0*/  SYNCS.PHASECHK.TRANS64.TRYWAIT P0, [R0+URZ], R3 ;  /* 0x00000003000075a7 */ /* 0x00232400080011ff */
[----:B----4-:R-:W-:Y:S05]  /*7dc0*/  @!P0 NANOSLEEP.SYNCS 0x989680 ;  /* 0x009896800000895d */ /* 0x010fea0003900000 */
[----:B------:R-:W4:Y:S02]  /*7dd0*/  @!P0 SYNCS.PHASECHK.TRANS64 P0, [R0+URZ], R3 ;  /* 0x00000003000085a7 */ /* 0x000f2400080010ff */
[----:B----4-:R-:W-:Y:S05]  /*7de0*/  @!P0 BRA `(.L_x_168) ;  /* 0xfffffffc00f08947 */ /* 0x010fea000383ffff */
[----:B------:R-:W-:Y:S05]  /*7df0*/  BRA `(.L_x_169) ;  /* 0xffffffd0001c7947 */ /* 0x000fea000383ffff */
.L_x_97:
[----:B--2---:R2:W4:Y:S02]  /*7e00*/  SYNCS.PHASECHK.TRANS64.TRYWAIT P0, [R0+URZ+0x70], R3 ;  /* 0x00007003000075a7 */ /* 0x00452400080011ff */
[----:B----4-:R-:W-:Y:S05]  /*7e10*/  @!P0 NANOSLEEP.SYNCS 0x989680 ;  /* 0x009896800000895d */ /* 0x010fea0003900000 */
[----:B------:R-:W4:Y:S02]  /*7e20*/  @!P0 SYNCS.PHASECHK.TRANS64 P0, [R0+URZ+0x70], R3 ;  /* 0x00007003000085a7 */ /* 0x000f2400080010ff */
[----:B----4-:R-:W-:Y:S05]  /*7e30*/  @!P0 BRA `(.L_x_97) ;  /* 0xfffffffc00f08947 */ /* 0x010fea000383ffff */
[----:B------:R-:W-:Y:S05]  /*7e40*/  BRA `(.L_x_170) ;  /* 0xffffffd400007947 */ /* 0x000fea000383ffff */
.L_x_107:
[----:B-1----:R1:W3:Y:S02]  /*7e50*/  SYNCS.PHASECHK.TRANS64.TRYWAIT P1, [R0+URZ+0x30], R5 ;  /* 0x00003005000075a7 */ /* 0x0022e400080211ff */
[----:B---3--:R-:W-:Y:S05]  /*7e60*/  @!P1 NANOSLEEP.SYNCS 0x989680 ;  /* 0x009896800000995d */ /* 0x008fea0003900000 */
[----:B------:R-:W3:Y:S02]  /*7e70*/  @!P1 SYNCS.PHASECHK.TRANS64 P1, [R0+URZ+0x30], R5 ;  /* 0x00003005000095a7 */ /* 0x000ee400080210ff */
[----:B---3--:R-:W-:Y:S05]  /*7e80*/  @!P1 BRA `(.L_x_107) ;  /* 0xfffffffc00f09947 */ /* 0x008fea000383ffff */
[----:B------:R-:W-:Y:S05]  /*7e90*/  BRA `(.L_x_106) ;  /* 0xffffffe000187947 */ /* 0x000fea000383ffff */
.L_x_109:
[----:B-1----:R1:W4:Y:S02]  /*7ea0*/  SYNCS.PHASECHK.TRANS64.TRYWAIT P0, [R76+URZ+0x90], R3 ;  /* 0x000090034c0075a7 */ /* 0x00232400080011ff */
[----:B----4-:R-:W-:Y:S05]  /*7eb0*/  @!P0 NANOSLEEP.SYNCS 0x989680 ;  /* 0x009896800000895d */ /* 0x010fea0003900000 */
[----:B------:R-:W4:Y:S02]  /*7ec0*/  @!P0 SYNCS.PHASECHK.TRANS64 P0, [R76+URZ+0x90], R3 ;  /* 0x000090034c0085a7 */ /* 0x000f2400080010ff */
[----:B----4-:R-:W-:Y:S05]  /*7ed0*/  @!P0 BRA `(.L_x_109) ;  /* 0xfffffffc00f08947 */ /* 0x010fea000383ffff */
[----:B------:R-:W-:Y:S05]  /*7ee0*/  BRA `(.L_x_108) ;  /* 0xffffffe000487947 */ /* 0x000fea000383ffff */
.L_x_120:
[----:B--2---:R2:W3:Y:S02]  /*7ef0*/  SYNCS.PHASECHK.TRANS64.TRYWAIT P0, [R2+URZ+0x30], R83 ;  /* 0x00003053020075a7 */ /* 0x0044e400080011ff */
[----:B---3--:R-:W-:Y:S05]  /*7f00*/  @!P0 NANOSLEEP.SYNCS 0x989680 ;  /* 0x009896800000895d */ /* 0x008fea0003900000 */
[----:B------:R-:W3:Y:S02]  /*7f10*/  @!P0 SYNCS.PHASECHK.TRANS64 P0, [R2+URZ+0x30], R83 ;  /* 0x00003053020085a7 */ /* 0x000ee400080010ff */
[----:B---3--:R-:W-:Y:S05]  /*7f20*/  @!P0 BRA `(.L_x_120) ;  /* 0xfffffffc00f08947 */ /* 0x008fea000383ffff */
[----:B------:R-:W-:Y:S05]  /*7f30*/  BRA `(.L_x_119) ;  /* 0xffffffe8006c7947 */ /* 0x000fea000383ffff */
        .weak           $__internal_0_$__cuda_sm10x_tcgen05_guardrail_trap_col_being_dealloced_not_returned_by_alloc
        .type           $__internal_0_$__cuda_sm10x_tcgen05_guardrail_trap_col_being_dealloced_not_returned_by_alloc,@function
        .size           $__internal_0_$__cuda_sm10x_tcgen05_guardrail_trap_col_being_dealloced_not_returned_by_alloc,($__internal_1_$__cuda_sm10x_tcgen05_guardrail_trap_phase_invalid_during_alloc - $__internal_0_$__cuda_sm10x_tcgen05_guardrail_trap_col_being_dealloced_not_returned_by_alloc)
$__internal_0_$__cuda_sm10x_tcgen05_guardrail_trap_col_being_dealloced_not_returned_by_alloc:
[----:B------:R-:W-:Y:S05]  /*7f40*/  BPT.TRAP 0x1 ;  /* 0x000000040000795c */ /* 0x000fea0000300000 */
[----:B------:R-:W-:-:S04]  /*7f50*/  HFMA2 R3, -RZ, RZ, 0, 0 ;  /* 0x00000000ff037431 */ /* 0x000fc800000001ff */
[----:B------:R-:W-:Y:S05]  /*7f60*/  RET.REL.NODEC R2 `(_ZN7cutlass13device_kernelINS_4gemm6kernel13GemmUniversalIN4cute5tupleIJiiiiEEENS1_10collective13CollectiveMmaINS1_35MainloopSm100TmaUmmaWarpSpecializedILi3ELi2ELi4ENS5_IJNS4_1CILi2EEENSA_ILi1EEESC_EEEEENS5_IJNSA_ILi128EEENSA_ILi64EEENSA_ILi32EEEEEENS_6half_tENS5_IJlSC_lEEESJ_SK_NS4_8TiledMMAINS4_8MMA_AtomIJNS4_26SM100_MMA_F16BF16_2x1SM_SSISJ_SJ_fLi128ELi64ELNS4_4UMMA5MajorE0ELSP_0ELNSO_7ScaleInE0ELSQ_0EEEEEENS4_6LayoutINS5_IJSC_SC_SC_EEENS5_IJNSA_ILi0EEESV_SV_EEEEENS5_IJNS4_10UnderscoreESY_SY_EEEEENS4_18SM100_TMA_2SM_LOADENS4_14ComposedLayoutINS4_7SwizzleILi2ELi4ELi3EEENS4_18smem_ptr_flag_bitsILi16EEENST_INS5_IJNSA_ILi8EEESH_EEENS5_IJSH_SC_EEEEEEEvNS4_8identityES11_S1B_vS1C_EENS_8epilogue10collective18CollectiveEpilogueINS1E_23Sm100TmaWarpSpecializedILi3ELi2ELi16ELb1ELb0EEEJNS5_IJSG_SG_SH_EEENS5_IJNST_ISG_SC_EENST_INS5_IJNSA_ILi16EEESB_EEENS5_IJSC_SH_EEEEEEEESJ_SK_SJ_SK_NS1E_6fusion15FusionCallbacksIS1I_NS1Q_17LinearCombinationISJ_fSJ_fLNS_15FloatRoundStyleE2EEES1J_S1P_JEEENS4_5SM1004TMEM4LOAD26SM100_TMEM_LOAD_32dp32b16xENS4_13SM90_TMA_LOADENS12_INS13_ILi1ELi4ELi3EEES16_NST_INS5_IJS17_S1L_EEENS5_IJS1L_SC_EEEEEEENS4_39AutoVectorizingCopyWithAssumedAlignmentILi128EEENS4_14SM90_TMA_STOREES25_S27_S27_EEEvvEEEEvNT_6ParamsE) ;  /* 0xffffff8002247950 */ /* 0x000fea0003c3ffff */
        .weak           $__internal_1_$__cuda_sm10x_tcgen05_guardrail_trap_phase_invalid_during_alloc
        .type           $__internal_1_$__cuda_sm10x_tcgen05_guardrail_trap_phase_invalid_during_alloc,@function
        .size           $__internal_1_$__cuda_sm10x_tcgen05_guardrail_trap_phase_invalid_during_alloc,($__internal_2_$__cuda_sm10x_tcgen05_guardrail_trap_unallocated_columns_being_dealloced - $__internal_1_$__cuda_sm10x_tcgen05_guardrail_trap_phase_invalid_during_alloc)
$__internal_1_$__cuda_sm10x_tcgen05_guardrail_trap_phase_invalid_during_alloc:
[----:B------:R-:W-:Y:S05]  /*7f70*/  BPT.TRAP 0x1 ;  /* 0x000000040000795c */ /* 0x000fea0000300000 */
[----:B------:R-:W-:-:S04]  /*7f80*/  MOV R3, 0x0 ;  /* 0x0000000000037802 */ /* 0x000fc80000000f00 */
[----:B------:R-:W-:Y:S05]  /*7f90*/  RET.REL.NODEC R2 `(_ZN7cutlass13device_kernelINS_4gemm6kernel13GemmUniversalIN4cute5tupleIJiiiiEEENS1_10collective13CollectiveMmaINS1_35MainloopSm100TmaUmmaWarpSpecializedILi3ELi2ELi4ENS5_IJNS4_1CILi2EEENSA_ILi1EEESC_EEEEENS5_IJNSA_ILi128EEENSA_ILi64EEENSA_ILi32EEEEEENS_6half_tENS5_IJlSC_lEEESJ_SK_NS4_8TiledMMAINS4_8MMA_AtomIJNS4_26SM100_MMA_F16BF16_2x1SM_SSISJ_SJ_fLi128ELi64ELNS4_4UMMA5MajorE0ELSP_0ELNSO_7ScaleInE0ELSQ_0EEEEEENS4_6LayoutINS5_IJSC_SC_SC_EEENS5_IJNSA_ILi0EEESV_SV_EEEEENS5_IJNS4_10UnderscoreESY_SY_EEEEENS4_18SM100_TMA_2SM_LOADENS4_14ComposedLayoutINS4_7SwizzleILi2ELi4ELi3EEENS4_18smem_ptr_flag_bitsILi16EEENST_INS5_IJNSA_ILi8EEESH_EEENS5_IJSH_SC_EEEEEEEvNS4_8identityES11_S1B_vS1C_EENS_8epilogue10collective18CollectiveEpilogueINS1E_23Sm100TmaWarpSpecializedILi3ELi2ELi16ELb1ELb0EEEJNS5_IJSG_SG_SH_EEENS5_IJNST_ISG_SC_EENST_INS5_IJNSA_ILi16EEESB_EEENS5_IJSC_SH_EEEEEEEESJ_SK_SJ_SK_NS1E_6fusion15FusionCallbacksIS1I_NS1Q_17LinearCombinationISJ_fSJ_fLNS_15FloatRoundStyleE2EEES1J_S1P_JEEENS4_5SM1004TMEM4LOAD26SM100_TMEM_LOAD_32dp32b16xENS4_13SM90_TMA_LOADENS12_INS13_ILi1ELi4ELi3EEES16_NST_INS5_IJS17_S1L_EEENS5_IJS1L_SC_EEEEEEENS4_39AutoVectorizingCopyWithAssumedAlignmentILi128EEENS4_14SM90_TMA_STOREES25_S27_S27_EEEvvEEEEvNT_6ParamsE) ;  /* 0xffffff8002187950 */ /* 0x000fea0003c3ffff */
        .weak           $__internal_2_$__cuda_sm10x_tcgen05_guardrail_trap_unallocated_columns_being_dealloced
        .type           $__internal_2_$__cuda_sm10x_tcgen05_guardrail_trap_unallocated_columns_being_dealloced,@function
        .size           $__internal_2_$__cuda_sm10x_tcgen05_guardrail_trap_unallocated_columns_being_dealloced,(.L_x_172 - $__internal_2_$__cuda_sm10x_tcgen05_guardrail_trap_unallocated_columns_being_dealloced)
$__internal_2_$__cuda_sm10x_tcgen05_guardrail_trap_unallocated_columns_being_dealloced:
[----:B------:R-:W-:Y:S05]  /*7fa0*/  BPT.TRAP 0x1 ;  /* 0x000000040000795c */ /* 0x000fea0000300000 */
[----:B------:R-:W-:-:S04]  /*7fb0*/  HFMA2 R3, -RZ, RZ, 0, 0 ;  /* 0x00000000ff037431 */ /* 0x000fc800000001ff */
[----:B------:R-:W-:Y:S05]  /*7fc0*/  RET.REL.NODEC R2 `(_ZN7cutlass13device_kernelINS_4gemm6kernel13GemmUniversalIN4cute5tupleIJiiiiEEENS1_10collective13CollectiveMmaINS1_35MainloopSm100TmaUmmaWarpSpecializedILi3ELi2ELi4ENS5_IJNS4_1CILi2EEENSA_ILi1EEESC_EEEEENS5_IJNSA_ILi128EEENSA_ILi64EEENSA_ILi32EEEEEENS_6half_tENS5_IJlSC_lEEESJ_SK_NS4_8TiledMMAINS4_8MMA_AtomIJNS4_26SM100_MMA_F16BF16_2x1SM_SSISJ_SJ_fLi128ELi64ELNS4_4UMMA5MajorE0ELSP_0ELNSO_7ScaleInE0ELSQ_0EEEEEENS4_6LayoutINS5_IJSC_SC_SC_EEENS5_IJNSA_ILi0EEESV_SV_EEEEENS5_IJNS4_10UnderscoreESY_SY_EEEEENS4_18SM100_TMA_2SM_LOADENS4_14ComposedLayoutINS4_7SwizzleILi2ELi4ELi3EEENS4_18smem_ptr_flag_bitsILi16EEENST_INS5_IJNSA_ILi8EEESH_EEENS5_IJSH_SC_EEEEEEEvNS4_8identityES11_S1B_vS1C_EENS_8epilogue10collective18CollectiveEpilogueINS1E_23Sm100TmaWarpSpecializedILi3ELi2ELi16ELb1ELb0EEEJNS5_IJSG_SG_SH_EEENS5_IJNST_ISG_SC_EENST_INS5_IJNSA_ILi16EEESB_EEENS5_IJSC_SH_EEEEEEEESJ_SK_SJ_SK_NS1E_6fusion15FusionCallbacksIS1I_NS1Q_17LinearCombinationISJ_fSJ_fLNS_15FloatRoundStyleE2EEES1J_S1P_JEEENS4_5SM1004TMEM4LOAD26SM100_TMEM_LOAD_32dp32b16xENS4_13SM90_TMA_LOADENS12_INS13_ILi1ELi4ELi3EEES16_NST_INS5_IJS17_S1L_EEENS5_IJS1L_SC_EEEEEEENS4_39AutoVectorizingCopyWithAssumedAlignmentILi128EEENS4_14SM90_TMA_STOREES25_S27_S27_EEEvvEEEEvNT_6ParamsE) ;  /* 0xffffff80020c7950 */ /* 0x000fea0003c3ffff */
.L_x_171:
[----:B------:R-:W-:-:S00]  /*7fd0*/  BRA `(.L_x_171) ;  /* 0xfffffffc00fc7947 */ /* 0x000fc0000383ffff */
[----:B------:R-:W-:-:S00]  /*7fe0*/  NOP ;  /* 0x0000000000007918 */ /* 0x000fc00000000000 */
        /* <DEDUP_REMOVED lines=9> */
.L_x_172:


//--------------------- .nv.global.init           --------------------------
	.section	.nv.global.init,"aw",@progbits
.nv.global.init:
	.type		$str$27,@object
	.size		$str$27,($str$28 - $str$27)
$str$27:
        /*0000*/ 	.byte	0x28, 0x61, 0x64, 0x64, 0x72, 0x65, 0x73, 0x73, 0x20, 0x26, 0x20, 0x6d, 0x61, 0x73, 0x6b, 0x29
        /*0010*/ 	.byte	0x20, 0x3d, 0x3d, 0x20, 0x30, 0x00
	.type		$str$28,@object
	.size		$str$28,($str$26 - $str$28)
$str$28:
        /*0016*/ 	.byte	0x2f, 0x74, 0x6d, 0x70, 0x2f, 0x63, 0x75, 0x74, 0x6c, 0x61, 0x73, 0x73, 0x5f, 0x73, 0x77, 0x65
        /*0026*/ 	.byte	0x65, 0x70, 0x5f, 0x73, 0x72, 0x63, 0x2f, 0x69, 0x6e, 0x63, 0x6c, 0x75, 0x64, 0x65, 0x2f, 0x63
        /*0036*/ 	.byte	0x75, 0x74, 0x65, 0x2f, 0x70, 0x6f, 0x69, 0x6e, 0x74, 0x65, 0x72, 0x5f, 0x66, 0x6c, 0x61, 0x67
        /*0046*/ 	.byte	0x67, 0x65, 0x64, 0x2e, 0x68, 0x70, 0x70, 0x00
	.type		$str$26,@object
	.size		$str$26,($str$25 - $str$26)
$str$26:
        /*004e*/ 	.byte	0x2f, 0x74, 0x6d, 0x70, 0x2f, 0x63, 0x75, 0x74, 0x6c, 0x61, 0x73, 0x73, 0x5f, 0x73, 0x77, 0x65
        /*005e*/ 	.byte	0x65, 0x70, 0x5f, 0x73, 0x72, 0x63, 0x2f, 0x69, 0x6e, 0x63, 0x6c, 0x75, 0x64, 0x65, 0x2f, 0x63
        /*006e*/ 	.byte	0x75, 0x74, 0x65, 0x2f, 0x61, 0x74, 0x6f, 0x6d, 0x2f, 0x63, 0x6f, 0x70, 0x79, 0x5f, 0x74, 0x72
        /*007e*/ 	.byte	0x61, 0x69, 0x74, 0x73, 0x5f, 0x73, 0x6d, 0x31, 0x30, 0x30, 0x2e, 0x68, 0x70, 0x70, 0x00
	.type		$str$25,@object
	.size		$str$25,(__unnamed_1 - $str$25)
$str$25:
        /*008d*/ 	.byte	0x28, 0x28, 0x75, 0x69, 0x6e, 0x74, 0x33, 0x32, 0x5f, 0x74, 0x28, 0x74, 0x68, 0x72, 0x65, 0x61
        /*009d*/ 	.byte	0x64, 0x49, 0x64, 0x78, 0x2e, 0x78, 0x29, 0x20, 0x2f, 0x20, 0x33, 0x32, 0x29, 0x20, 0x25, 0x20
        /*00ad*/ 	.byte	0x34, 0x29, 0x20, 0x3d, 0x3d, 0x20, 0x28, 0x28, 0x28, 0x74, 0x6d, 0x65, 0x6d, 0x5f, 0x61, 0x64
        /*00bd*/ 	.byte	0x64, 0x72, 0x20, 0x3e, 0x3e, 0x20, 0x31, 0x36, 0x29, 0x20, 0x2f, 0x20, 0x33, 0x32, 0x29, 0x20
        /*00cd*/ 	.byte	0x25, 0x20, 0x34, 0x29, 0x00
	.type		__unnamed_1,@object
	.size		__unnamed_1,(__unnamed_2 - __unnamed_1)
__unnamed_1:
        /*00d2*/ 	.byte	0x61, 0x75, 0x74, 0x6f, 0x20, 0x63, 0x75, 0x74, 0x65, 0x3a, 0x3a, 0x61, 0x73, 0x5f, 0x70, 0x6f
        /* <DEDUP_REMOVED lines=24> */
        /*0262*/ 	.byte	0x34, 0x38, 0x3e, 0x3e, 0x3e, 0x3e, 0x5d, 0x00
	.type		__unnamed_2,@object
	.size		__unnamed_2,(.L_2 - __unnamed_2)
__unnamed_2:
        /* <DEDUP_REMOVED lines=40> */
        /*04ea*/ 	.byte	0x3a, 0x3a, 0x43, 0x3c, 0x30, 0x3e, 0x3e, 0x3e, 0x3e, 0x5d, 0x00
.L_2:


//--------------------- .nv.shared._ZN7cutlass13device_kernelINS_4gemm6kernel13GemmUniversalIN4cute5tupleIJiiiiEEENS1_10collective13CollectiveMmaINS1_35MainloopSm100TmaUmmaWarpSpecializedILi3ELi2ELi4ENS5_IJNS4_1CILi2EEENSA_ILi1EEESC_EEEEENS5_IJNSA_ILi128EEENSA_ILi64EEENSA_ILi32EEEEEENS_6half_tENS5_IJlSC_lEEESJ_SK_NS4_8TiledMMAINS4_8MMA_AtomIJNS4_26SM100_MMA_F16BF16_2x1SM_SSISJ_SJ_fLi128ELi64ELNS4_4UMMA5MajorE0ELSP_0ELNSO_7ScaleInE0ELSQ_0EEEEEENS4_6LayoutINS5_IJSC_SC_SC_EEENS5_IJNSA_ILi0EEESV_SV_EEEEENS5_IJNS4_10UnderscoreESY_SY_EEEEENS4_18SM100_TMA_2SM_LOADENS4_14ComposedLayoutINS4_7SwizzleILi2ELi4ELi3EEENS4_18smem_ptr_flag_bitsILi16EEENST_INS5_IJNSA_ILi8EEESH_EEENS5_IJSH_SC_EEEEEEEvNS4_8identityES11_S1B_vS1C_EENS_8epilogue10collective18CollectiveEpilogueINS1E_23Sm100TmaWarpSpecializedILi3ELi2ELi16ELb1ELb0EEEJNS5_IJSG_SG_SH_EEENS5_IJNST_ISG_SC_EENST_INS5_IJNSA_ILi16EEESB_EEENS5_IJSC_SH_EEEEEEEESJ_SK_SJ_SK_NS1E_6fusion15FusionCallbacksIS1I_NS1Q_17LinearCombinationISJ_fSJ_fLNS_15FloatRoundStyleE2EEES1J_S1P_JEEENS4_5SM1004TMEM4LOAD26SM100_TMEM_LOAD_32dp32b16xENS4_13SM90_TMA_LOADENS12_INS13_ILi1ELi4ELi3EEES16_NST_INS5_IJS17_S1L_EEENS5_IJS1L_SC_EEEEEEENS4_39AutoVectorizingCopyWithAssumedAlignmentILi128EEENS4_14SM90_TMA_STOREES25_S27_S27_EEEvvEEEEvNT_6ParamsE --------------------------
	.section	.nv.shared._ZN7cutlass13device_kernelINS_4gemm6kernel13GemmUniversalIN4cute5tupleIJiiiiEEENS1_10collective13CollectiveMmaINS1_35MainloopSm100TmaUmmaWarpSpecializedILi3ELi2ELi4ENS5_IJNS4_1CILi2EEENSA_ILi1EEESC_EEEEENS5_IJNSA_ILi128EEENSA_ILi64EEENSA_ILi32EEEEEENS_6half_tENS5_IJlSC_lEEESJ_SK_NS4_8TiledMMAINS4_8MMA_AtomIJNS4_26SM100_MMA_F16BF16_2x1SM_SSISJ_SJ_fLi128ELi64ELNS4_4UMMA5MajorE0ELSP_0ELNSO_7ScaleInE0ELSQ_0EEEEEENS4_6LayoutINS5_IJSC_SC_SC_EEENS5_IJNSA_ILi0EEESV_SV_EEEEENS5_IJNS4_10UnderscoreESY_SY_EEEEENS4_18SM100_TMA_2SM_LOADENS4_14ComposedLayoutINS4_7SwizzleILi2ELi4ELi3EEENS4_18smem_ptr_flag_bitsILi16EEENST_INS5_IJNSA_ILi8EEESH_EEENS5_IJSH_SC_EEEEEEEvNS4_8identityES11_S1B_vS1C_EENS_8epilogue10collective18CollectiveEpilogueINS1E_23Sm100TmaWarpSpecializedILi3ELi2ELi16ELb1ELb0EEEJNS5_IJSG_SG_SH_EEENS5_IJNST_ISG_SC_EENST_INS5_IJNSA_ILi16EEESB_EEENS5_IJSC_SH_EEEEEEEESJ_SK_SJ_SK_NS1E_6fusion15FusionCallbacksIS1I_NS1Q_17LinearCombinationISJ_fSJ_fLNS_15FloatRoundStyleE2EEES1J_S1P_JEEENS4_5SM1004TMEM4LOAD26SM100_TMEM_LOAD_32dp32b16xENS4_13SM90_TMA_LOADENS12_INS13_ILi1ELi4ELi3EEES16_NST_INS5_IJS17_S1L_EEENS5_IJS1L_SC_EEEEEEENS4_39AutoVectorizingCopyWithAssumedAlignmentILi128EEENS4_14SM90_TMA_STOREES25_S27_S27_EEEvvEEEEvNT_6ParamsE,"aw",@nobits
	.sectionflags	@""
	.align	16
	.zero		1024


//--------------------- .nv.shared.reserved.0     --------------------------
	.section	.nv.shared.reserved.0,"aw",@nobits
	.weak		__nv_reservedSMEM_offset_0_alias
	.size		__nv_reservedSMEM_offset_0_alias, 0, 64
	.other		__nv_reservedSMEM_offset_0_alias,@"STO_CUDA_RESERVED_SHARED STV_DEFAULT"
__nv_reservedSMEM_offset_0_alias:
	.zero		0
.nv.shared.reserved.0:
	.zero		64
	.weak		__nv_reservedSMEM_tcgen05_partition
	.type		__nv_reservedSMEM_tcgen05_partition,@object
	.size		__nv_reservedSMEM_tcgen05_partition,(.L_0 - __nv_reservedSMEM_tcgen05_partition)
__nv_reservedSMEM_tcgen05_partition:
	.zero		32
.L_0:


//--------------------- .nv.global                --------------------------
	.section	.nv.global,"aw",@nobits
.nv.global:
	.type		_ZN39_INTERNAL_4fc78dc8_4_k_cu_9955ffb1_70124cute1_E,@object
	.size		_ZN39_INTERNAL_4fc78dc8_4_k_cu_9955ffb1_70124cute1_E,(_ZN39_INTERNAL_4fc78dc8_4_k_cu_9955ffb1_70124cuda3std3__45__cpo6cbeginE - _ZN39_INTERNAL_4fc78dc8_4_k_cu_9955ffb1_70124cute1_E)
_ZN39_INTERNAL_4fc78dc8_4_k_cu_9955ffb1_70124cute1_E:
	.zero		1
	.type		_ZN39_INTERNAL_4fc78dc8_4_k_cu_9955ffb1_70124cuda3std3__45__cpo6cbeginE,@object
	.size		_ZN39_INTERNAL_4fc78dc8_4_k_cu_9955ffb1_70124cuda3std3__45__cpo6cbeginE,(_ZN39_INTERNAL_4fc78dc8_4_k_cu_9955ffb1_70124cuda3std3__48in_placeE - _ZN39_INTERNAL_4fc78dc8_4_k_cu_9955ffb1_70124cuda3std3__45__cpo6cbeginE)
_ZN39_INTERNAL_4fc78dc8_4_k_cu_9955ffb1_70124cuda3std3__45__cpo6cbeginE:
	.zero		1
	.type		_ZN39_INTERNAL_4fc78dc8_4_k_cu_9955ffb1_70124cuda3std3__48in_placeE,@object
	.size		_ZN39_INTERNAL_4fc78dc8_4_k_cu_9955ffb1_70124cuda3std3__48in_placeE,(_ZN39_INTERNAL_4fc78dc8_4_k_cu_9955ffb1_70124cuda3std6ranges3__45__cpo9iter_moveE - _ZN39_INTERNAL_4fc78dc8_4_k_cu_9955ffb1_70124cuda3std3__48in_placeE)
_ZN39_INTERNAL_4fc78dc8_4_k_cu_9955ffb1_70124cuda3std3__48in_placeE:
	.zero		1
	.type		_ZN39_INTERNAL_4fc78dc8_4_k_cu_9955ffb1_70124cuda3std6ranges3__45__cpo9iter_moveE,@object
	.size		_ZN39_INTERNAL_4fc78dc8_4_k_cu_9955ffb1_70124cuda3std6ranges3__45__cpo9iter_moveE,(_ZN39_INTERNAL_4fc78dc8_4_k_cu_9955ffb1_70124cuda3std3__45__cpo5beginE - _ZN39_INTERNAL_4fc78dc8_4_k_cu_9955ffb1_70124cuda3std6ranges3__45__cpo9iter_moveE)
_ZN39_INTERNAL_4fc78dc8_4_k_cu_9955ffb1_70124cuda3std6ranges3__45__cpo9iter_moveE:
	.zero		1
	.type		_ZN39_INTERNAL_4fc78dc8_4_k_cu_9955ffb1_70124cuda3std3__45__cpo5beginE,@object
	.size		_ZN39_INTERNAL_4fc78dc8_4_k_cu_9955ffb1_70124cuda3std3__45__cpo5beginE,(_ZN39_INTERNAL_4fc78dc8_4_k_cu_9955ffb1_70124cuda3std3__441_GLOBAL__N__4fc78dc8_4_k_cu_9955ffb1_70126ignoreE - _ZN39_INTERNAL_4fc78dc8_4_k_cu_9955ffb1_70124cuda3std3__45__cpo5beginE)
_ZN39_INTERNAL_4fc78dc8_4_k_cu_9955ffb1_70124cuda3std3__45__cpo5beginE:
	.zero		1
	.type		_ZN39_INTERNAL_4fc78dc8_4_k_cu_9955ffb1_70124cuda3std3__441_GLOBAL__N__4fc78dc8_4_k_cu_9955ffb1_70126ignoreE,@object
	.size		_ZN39_INTERNAL_4fc78dc8_4_k_cu_9955ffb1_70124cuda3std3__441_GLOBAL__N__4fc78dc8_4_k_cu_9955ffb1_70126ignoreE,(_ZN39_INTERNAL_4fc78dc8_4_k_cu_9955ffb1_70124cute7productE - _ZN39_INTERNAL_4fc78dc8_4_k_cu_9955ffb1_70124cuda3std3__441_GLOBAL__N__4fc78dc8_4_k_cu_9955ffb1_70126ignoreE)
_ZN39_INTERNAL_4fc78dc8_4_k_cu_9955ffb1_70124cuda3std3__441_GLOBAL__N__4fc78dc8_4_k_cu_9955ffb1_70126ignoreE:
	.zero		1
	.type		_ZN39_INTERNAL_4fc78dc8_4_k_cu_9955ffb1_70124cute7productE,@object
	.size		_ZN39_INTERNAL_4fc78dc8_4_k_cu_9955ffb1_70124cute7productE,(_ZN39_INTERNAL_4fc78dc8_4_k_cu_9955ffb1_70124cuda3std3__45__cpo3endE - _ZN39_INTERNAL_4fc78dc8_4_k_cu_9955ffb1_70124cute7productE)
_ZN39_INTERNAL_4fc78dc8_4_k_cu_9955ffb1_70124cute7productE:
	.zero		1
	.type		_ZN39_INTERNAL_4fc78dc8_4_k_cu_9955ffb1_70124cuda3std3__45__cpo3endE,@object
	.size		_ZN39_INTERNAL_4fc78dc8_4_k_cu_9955ffb1_70124cuda3std3__45__cpo3endE,(_ZN39_INTERNAL_4fc78dc8_4_k_cu_9955ffb1_70124cuda3std3__419piecewise_constructE - _ZN39_INTERNAL_4fc78dc8_4_k_cu_9955ffb1_70124cuda3std3__45__cpo3endE)
_ZN39_INTERNAL_4fc78dc8_4_k_cu_9955ffb1_70124cuda3std3__45__cpo3endE:
	.zero		1
	.type		_ZN39_INTERNAL_4fc78dc8_4_k_cu_9955ffb1_70124cuda3std3__419piecewise_constructE,@object
	.size		_ZN39_INTERNAL_4fc78dc8_4_k_cu_9955ffb1_70124cuda3std3__419piecewise_constructE,(_ZN39_INTERNAL_4fc78dc8_4_k_cu_9955ffb1_70124cuda3std3__45__cpo4cendE - _ZN39_INTERNAL_4fc78dc8_4_k_cu_9955ffb1_70124cuda3std3__419piecewise_constructE)
_ZN39_INTERNAL_4fc78dc8_4_k_cu_9955ffb1_70124cuda3std3__419piecewise_constructE:
	.zero		1
	.type		_ZN39_INTERNAL_4fc78dc8_4_k_cu_9955ffb1_70124cuda3std3__45__cpo4cendE,@object
	.size		_ZN39_INTERNAL_4fc78dc8_4_k_cu_9955ffb1_70124cuda3std3__45__cpo4cendE,(_ZN39_INTERNAL_4fc78dc8_4_k_cu_9955ffb1_70124cuda3std6ranges3__45__cpo4swapE - _ZN39_INTERNAL_4fc78dc8_4_k_cu_9955ffb1_70124cuda3std3__45__cpo4cendE)
_ZN39_INTERNAL_4fc78dc8_4_k_cu_9955ffb1_70124cuda3std3__45__cpo4cendE:
	.zero		1
	.type		_ZN39_INTERNAL_4fc78dc8_4_k_cu_9955ffb1_70124cuda3std6ranges3__45__cpo4swapE,@object
	.size		_ZN39_INTERNAL_4fc78dc8_4_k_cu_9955ffb1_70124cuda3std6ranges3__45__cpo4swapE,(.L_10 - _ZN39_INTERNAL_4fc78dc8_4_k_cu_9955ffb1_70124cuda3std6ranges3__45__cpo4swapE)
_ZN39_INTERNAL_4fc78dc8_4_k_cu_9955ffb1_70124cuda3std6ranges3__45__cpo4swapE:
	.zero		1
.L_10:


//--------------------- .nv.constant0._ZN7cutlass13device_kernelINS_4gemm6kernel13GemmUniversalIN4cute5tupleIJiiiiEEENS1_10collective13CollectiveMmaINS1_35MainloopSm100TmaUmmaWarpSpecializedILi3ELi2ELi4ENS5_IJNS4_1CILi2EEENSA_ILi1EEESC_EEEEENS5_IJNSA_ILi128EEENSA_ILi64EEENSA_ILi32EEEEEENS_6half_tENS5_IJlSC_lEEESJ_SK_NS4_8TiledMMAINS4_8MMA_AtomIJNS4_26SM100_MMA_F16BF16_2x1SM_SSISJ_SJ_fLi128ELi64ELNS4_4UMMA5MajorE0ELSP_0ELNSO_7ScaleInE0ELSQ_0EEEEEENS4_6LayoutINS5_IJSC_SC_SC_EEENS5_IJNSA_ILi0EEESV_SV_EEEEENS5_IJNS4_10UnderscoreESY_SY_EEEEENS4_18SM100_TMA_2SM_LOADENS4_14ComposedLayoutINS4_7SwizzleILi2ELi4ELi3EEENS4_18smem_ptr_flag_bitsILi16EEENST_INS5_IJNSA_ILi8EEESH_EEENS5_IJSH_SC_EEEEEEEvNS4_8identityES11_S1B_vS1C_EENS_8epilogue10collective18CollectiveEpilogueINS1E_23Sm100TmaWarpSpecializedILi3ELi2ELi16ELb1ELb0EEEJNS5_IJSG_SG_SH_EEENS5_IJNST_ISG_SC_EENST_INS5_IJNSA_ILi16EEESB_EEENS5_IJSC_SH_EEEEEEEESJ_SK_SJ_SK_NS1E_6fusion15FusionCallbacksIS1I_NS1Q_17LinearCombinationISJ_fSJ_fLNS_15FloatRoundStyleE2EEES1J_S1P_JEEENS4_5SM1004TMEM4LOAD26SM100_TMEM_LOAD_32dp32b16xENS4_13SM90_TMA_LOADENS12_INS13_ILi1ELi4ELi3EEES16_NST_INS5_IJS17_S1L_EEENS5_IJS1L_SC_EEEEEEENS4_39AutoVectorizingCopyWithAssumedAlignmentILi128EEENS4_14SM90_TMA_STOREES25_S27_S27_EEEvvEEEEvNT_6ParamsE --------------------------
	.section	.nv.constant0._ZN7cutlass13device_kernelINS_4gemm6kernel13GemmUniversalIN4cute5tupleIJiiiiEEENS1_10collective13CollectiveMmaINS1_35MainloopSm100TmaUmmaWarpSpecializedILi3ELi2ELi4ENS5_IJNS4_1CILi2EEENSA_ILi1EEESC_EEEEENS5_IJNSA_ILi128EEENSA_ILi64EEENSA_ILi32EEEEEENS_6half_tENS5_IJlSC_lEEESJ_SK_NS4_8TiledMMAINS4_8MMA_AtomIJNS4_26SM100_MMA_F16BF16_2x1SM_SSISJ_SJ_fLi128ELi64ELNS4_4UMMA5MajorE0ELSP_0ELNSO_7ScaleInE0ELSQ_0EEEEEENS4_6LayoutINS5_IJSC_SC_SC_EEENS5_IJNSA_ILi0EEESV_SV_EEEEENS5_IJNS4_10UnderscoreESY_SY_EEEEENS4_18SM100_TMA_2SM_LOADENS4_14ComposedLayoutINS4_7SwizzleILi2ELi4ELi3EEENS4_18smem_ptr_flag_bitsILi16EEENST_INS5_IJNSA_ILi8EEESH_EEENS5_IJSH_SC_EEEEEEEvNS4_8identityES11_S1B_vS1C_EENS_8epilogue10collective18CollectiveEpilogueINS1E_23Sm100TmaWarpSpecializedILi3ELi2ELi16ELb1ELb0EEEJNS5_IJSG_SG_SH_EEENS5_IJNST_ISG_SC_EENST_INS5_IJNSA_ILi16EEESB_EEENS5_IJSC_SH_EEEEEEEESJ_SK_SJ_SK_NS1E_6fusion15FusionCallbacksIS1I_NS1Q_17LinearCombinationISJ_fSJ_fLNS_15FloatRoundStyleE2EEES1J_S1P_JEEENS4_5SM1004TMEM4LOAD26SM100_TMEM_LOAD_32dp32b16xENS4_13SM90_TMA_LOADENS12_INS13_ILi1ELi4ELi3EEES16_NST_INS5_IJS17_S1L_EEENS5_IJS1L_SC_EEEEEEENS4_39AutoVectorizingCopyWithAssumedAlignmentILi128EEENS4_14SM90_TMA_STOREES25_S27_S27_EEEvvEEEEvNT_6ParamsE,"a",@progbits
	.sectionflags	@""
	.align	4
.nv.constant0._ZN7cutlass13device_kernelINS_4gemm6kernel13GemmUniversalIN4cute5tupleIJiiiiEEENS1_10collective13CollectiveMmaINS1_35MainloopSm100TmaUmmaWarpSpecializedILi3ELi2ELi4ENS5_IJNS4_1CILi2EEENSA_ILi1EEESC_EEEEENS5_IJNSA_ILi128EEENSA_ILi64EEENSA_ILi32EEEEEENS_6half_tENS5_IJlSC_lEEESJ_SK_NS4_8TiledMMAINS4_8MMA_AtomIJNS4_26SM100_MMA_F16BF16_2x1SM_SSISJ_SJ_fLi128ELi64ELNS4_4UMMA5MajorE0ELSP_0ELNSO_7ScaleInE0ELSQ_0EEEEEENS4_6LayoutINS5_IJSC_SC_SC_EEENS5_IJNSA_ILi0EEESV_SV_EEEEENS5_IJNS4_10UnderscoreESY_SY_EEEEENS4_18SM100_TMA_2SM_LOADENS4_14ComposedLayoutINS4_7SwizzleILi2ELi4ELi3EEENS4_18smem_ptr_flag_bitsILi16EEENST_INS5_IJNSA_ILi8EEESH_EEENS5_IJSH_SC_EEEEEEEvNS4_8identityES11_S1B_vS1C_EENS_8epilogue10collective18CollectiveEpilogueINS1E_23Sm100TmaWarpSpecializedILi3ELi2ELi16ELb1ELb0EEEJNS5_IJSG_SG_SH_EEENS5_IJNST_ISG_SC_EENST_INS5_IJNSA_ILi16EEESB_EEENS5_IJSC_SH_EEEEEEEESJ_SK_SJ_SK_NS1E_6fusion15FusionCallbacksIS1I_NS1Q_17LinearCombinationISJ_fSJ_fLNS_15FloatRoundStyleE2EEES1J_S1P_JEEENS4_5SM1004TMEM4LOAD26SM100_TMEM_LOAD_32dp32b16xENS4_13SM90_TMA_LOADENS12_INS13_ILi1ELi4ELi3EEES16_NST_INS5_IJS17_S1L_EEENS5_IJS1L_SC_EEEEEEENS4_39AutoVectorizingCopyWithAssumedAlignmentILi128EEENS4_14SM90_TMA_STOREES25_S27_S27_EEEvvEEEEvNT_6ParamsE:
	.zero		2944


//--------------------- SYMBOLS --------------------------

	.type		.nv.reservedSmem.offset0,@object
	.size		.nv.reservedSmem.offset0,0x4
	.type		.nv.reservedSmem.cap,@object
	.size		.nv.reservedSmem.cap,0x4
	.type		__assertfail,@function
